// auto-generated by cutlass_sweep.gemm — config: {"arch": "sm_100", "cluster_m": 1, "cluster_n": 2, "dtype": "fp16", "stages": 5, "tile_k": 32, "tile_m": 128, "tile_n": 128}
#include "cutlass/cutlass.h"
#include "cutlass/gemm/collective/collective_builder.hpp"
#include "cutlass/gemm/device/gemm_universal_adapter.h"
#include "cutlass/gemm/kernel/gemm_universal.hpp"
#include "cutlass/epilogue/collective/collective_builder.hpp"

using ElemA = cutlass::half_t;
using ElemB = cutlass::half_t;
using ElemCD = cutlass::half_t;
using Acc  = float;
using TileShape    = cute::Shape<cute::_128, cute::_128, cute::_32>;
using ClusterShape = cute::Shape<cute::_1, cute::_2, cute::_1>;

using CollectiveEpilogue = typename cutlass::epilogue::collective::CollectiveBuilder<
    cutlass::arch::Sm100, cutlass::arch::OpClassTensorOp,
    TileShape, ClusterShape,
    cutlass::epilogue::collective::EpilogueTileAuto,
    Acc, Acc,
    ElemCD, cutlass::layout::RowMajor, 128 / cutlass::sizeof_bits<ElemCD>::value,
    ElemCD, cutlass::layout::RowMajor, 128 / cutlass::sizeof_bits<ElemCD>::value,
    cutlass::epilogue::collective::EpilogueScheduleAuto
  >::CollectiveOp;

using CollectiveMainloop = typename cutlass::gemm::collective::CollectiveBuilder<
    cutlass::arch::Sm100, cutlass::arch::OpClassTensorOp,
    ElemA, cutlass::layout::RowMajor, 128 / cutlass::sizeof_bits<ElemA>::value,
    ElemB, cutlass::layout::ColumnMajor, 128 / cutlass::sizeof_bits<ElemB>::value,
    Acc,
    TileShape, ClusterShape,
    cutlass::gemm::collective::StageCount<5>,
    cutlass::gemm::collective::KernelScheduleAuto
  >::CollectiveOp;

using GemmKernel = cutlass::gemm::kernel::GemmUniversal<
    cute::Shape<int,int,int,int>,
    CollectiveMainloop,
    CollectiveEpilogue
>;
using Gemm = cutlass::gemm::device::GemmUniversalAdapter<GemmKernel>;

// Force the device kernel symbol into the cubin without needing a host main.
auto* _anchor = &cutlass::device_kernel<GemmKernel>;


// ===== COMPILED SASS (sm_100a) =====

	.target	sm_100a

	.elftype	@"ET_EXEC"


//--------------------- .note.nv.tkinfo           --------------------------
	.section	.note.nv.tkinfo,"",@"SHT_NOTE"
	.sectionflags	@"SHF_NOTE_NV_TKINFO"
	.tkinfo
        /*0018*/ 	.word	0x00000002
        /*0030*/ 	.string	""
        /*0030*/ 	.string	"ptxas"
        /*0030*/ 	.string	"Cuda compilation tools, release 13.0, V13.0.88"
        /*0030*/ 	.string	"Build cuda_13.0.r13.0/compiler.36424714_0"
        /*0030*/ 	.string	"-arch sm_100a -m 64 "



//--------------------- .note.nv.cuinfo           --------------------------
	.section	.note.nv.cuinfo,"",@"SHT_NOTE"
	.sectionflags	@"SHF_NOTE_NV_CUINFO"
        /*0018*/ 	.short	0x0002
        /*001a*/ 	.short	0x0064
        /*001c*/ 	.short	0x0082
	.zero		2


//--------------------- .nv.info                  --------------------------
	.section	.nv.info,"",@"SHT_CUDA_INFO"
	.align	4


	//----- nvinfo : EIATTR_REGCOUNT
	.align		4
        /*0000*/ 	.byte	0x04, 0x2f
        /*0002*/ 	.short	(.L_19 - .L_18)
	.align		4
.L_18:
        /*0004*/ 	.word	index@(_ZN7cutlass13device_kernelINS_4gemm6kernel13GemmUniversalIN4cute5tupleIJiiiiEEENS1_10collective13CollectiveMmaINS1_35MainloopSm100TmaUmmaWarpSpecializedILi5ELi2ELi4ENS5_IJNS4_1CILi1EEENSA_ILi2EEESB_EEEEENS5_IJNSA_ILi128EEESF_NSA_ILi32EEEEEENS_6half_tENS5_IJlSB_lEEESI_SJ_NS4_8TiledMMAINS4_8MMA_AtomIJNS4_20SM100_MMA_F16BF16_SSISI_SI_fLi128ELi128ELNS4_4UMMA5MajorE0ELSO_0ELNSN_7ScaleInE0ELSP_0EEEEEENS4_6LayoutINS5_IJSB_SB_SB_EEENS5_IJNSA_ILi0EEESU_SU_EEEEENS5_IJNS4_10UnderscoreESX_SX_EEEEENS4_23SM90_TMA_LOAD_MULTICASTENS4_14ComposedLayoutINS4_7SwizzleILi2ELi4ELi3EEENS4_18smem_ptr_flag_bitsILi16EEENSS_INS5_IJNSA_ILi8EEESG_EEENS5_IJSG_SB_EEEEEEEvNS4_8identityENS4_13SM90_TMA_LOADES1A_vS1B_EENS_8epilogue10collective18CollectiveEpilogueINS1E_23Sm100TmaWarpSpecializedILi4ELi2ELi32ELb1ELb0EEEJSH_NS5_IJNSS_ISF_SB_EENSS_ISG_SB_EEEEESI_SJ_SI_SJ_NS1E_6fusion15FusionCallbacksIS1I_NS1M_17LinearCombinationISI_fSI_fLNS_15FloatRoundStyleE2EEESH_S1L_JEEENS4_5SM1004TMEM4LOAD26SM100_TMEM_LOAD_32dp32b32xES1C_S1A_NS4_39AutoVectorizingCopyWithAssumedAlignmentILi128EEENS4_14SM90_TMA_STOREES1A_S1X_S1X_EEEvvEEEEvNT_6ParamsE)
        /*0008*/ 	.word	0x00000076


	//----- nvinfo : EIATTR_FRAME_SIZE
	.align		4
.L_19:
        /*000c*/ 	.byte	0x04, 0x11
        /*000e*/ 	.short	(.L_21 - .L_20)
	.align		4
.L_20:
        /*0010*/ 	.word	index@($__internal_2_$__cuda_sm10x_tcgen05_guardrail_trap_unallocated_columns_being_dealloced)
        /*0014*/ 	.word	0x00000000


	//----- nvinfo : EIATTR_FRAME_SIZE
	.align		4
.L_21:
        /*0018*/ 	.byte	0x04, 0x11
        /*001a*/ 	.short	(.L_23 - .L_22)
	.align		4
.L_22:
        /*001c*/ 	.word	index@($__internal_1_$__cuda_sm10x_tcgen05_guardrail_trap_phase_invalid_during_alloc)
        /*0020*/ 	.word	0x00000000


	//----- nvinfo : EIATTR_FRAME_SIZE
	.align		4
.L_23:
        /*0024*/ 	.byte	0x04, 0x11
        /*0026*/ 	.short	(.L_25 - .L_24)
	.align		4
.L_24:
        /*0028*/ 	.word	index@($__internal_0_$__cuda_sm10x_tcgen05_guardrail_trap_col_being_dealloced_not_returned_by_alloc)
        /*002c*/ 	.word	0x00000000


	//----- nvinfo : EIATTR_FRAME_SIZE
	.align		4
.L_25:
        /*0030*/ 	.byte	0x04, 0x11
        /*0032*/ 	.short	(.L_27 - .L_26)
	.align		4
.L_26:
        /*0034*/ 	.word	index@(_ZN7cutlass13device_kernelINS_4gemm6kernel13GemmUniversalIN4cute5tupleIJiiiiEEENS1_10collective13CollectiveMmaINS1_35MainloopSm100TmaUmmaWarpSpecializedILi5ELi2ELi4ENS5_IJNS4_1CILi1EEENSA_ILi2EEESB_EEEEENS5_IJNSA_ILi128EEESF_NSA_ILi32EEEEEENS_6half_tENS5_IJlSB_lEEESI_SJ_NS4_8TiledMMAINS4_8MMA_AtomIJNS4_20SM100_MMA_F16BF16_SSISI_SI_fLi128ELi128ELNS4_4UMMA5MajorE0ELSO_0ELNSN_7ScaleInE0ELSP_0EEEEEENS4_6LayoutINS5_IJSB_SB_SB_EEENS5_IJNSA_ILi0EEESU_SU_EEEEENS5_IJNS4_10UnderscoreESX_SX_EEEEENS4_23SM90_TMA_LOAD_MULTICASTENS4_14ComposedLayoutINS4_7SwizzleILi2ELi4ELi3EEENS4_18smem_ptr_flag_bitsILi16EEENSS_INS5_IJNSA_ILi8EEESG_EEENS5_IJSG_SB_EEEEEEEvNS4_8identityENS4_13SM90_TMA_LOADES1A_vS1B_EENS_8epilogue10collective18CollectiveEpilogueINS1E_23Sm100TmaWarpSpecializedILi4ELi2ELi32ELb1ELb0EEEJSH_NS5_IJNSS_ISF_SB_EENSS_ISG_SB_EEEEESI_SJ_SI_SJ_NS1E_6fusion15FusionCallbacksIS1I_NS1M_17LinearCombinationISI_fSI_fLNS_15FloatRoundStyleE2EEESH_S1L_JEEENS4_5SM1004TMEM4LOAD26SM100_TMEM_LOAD_32dp32b32xES1C_S1A_NS4_39AutoVectorizingCopyWithAssumedAlignmentILi128EEENS4_14SM90_TMA_STOREES1A_S1X_S1X_EEEvvEEEEvNT_6ParamsE)
        /*0038*/ 	.word	0x00000000


	//----- nvinfo : EIATTR_MIN_STACK_SIZE
	.align		4
.L_27:
        /*003c*/ 	.byte	0x04, 0x12
        /*003e*/ 	.short	(.L_29 - .L_28)
	.align		4
.L_28:
        /*0040*/ 	.word	index@(_ZN7cutlass13device_kernelINS_4gemm6kernel13GemmUniversalIN4cute5tupleIJiiiiEEENS1_10collective13CollectiveMmaINS1_35MainloopSm100TmaUmmaWarpSpecializedILi5ELi2ELi4ENS5_IJNS4_1CILi1EEENSA_ILi2EEESB_EEEEENS5_IJNSA_ILi128EEESF_NSA_ILi32EEEEEENS_6half_tENS5_IJlSB_lEEESI_SJ_NS4_8TiledMMAINS4_8MMA_AtomIJNS4_20SM100_MMA_F16BF16_SSISI_SI_fLi128ELi128ELNS4_4UMMA5MajorE0ELSO_0ELNSN_7ScaleInE0ELSP_0EEEEEENS4_6LayoutINS5_IJSB_SB_SB_EEENS5_IJNSA_ILi0EEESU_SU_EEEEENS5_IJNS4_10UnderscoreESX_SX_EEEEENS4_23SM90_TMA_LOAD_MULTICASTENS4_14ComposedLayoutINS4_7SwizzleILi2ELi4ELi3EEENS4_18smem_ptr_flag_bitsILi16EEENSS_INS5_IJNSA_ILi8EEESG_EEENS5_IJSG_SB_EEEEEEEvNS4_8identityENS4_13SM90_TMA_LOADES1A_vS1B_EENS_8epilogue10collective18CollectiveEpilogueINS1E_23Sm100TmaWarpSpecializedILi4ELi2ELi32ELb1ELb0EEEJSH_NS5_IJNSS_ISF_SB_EENSS_ISG_SB_EEEEESI_SJ_SI_SJ_NS1E_6fusion15FusionCallbacksIS1I_NS1M_17LinearCombinationISI_fSI_fLNS_15FloatRoundStyleE2EEESH_S1L_JEEENS4_5SM1004TMEM4LOAD26SM100_TMEM_LOAD_32dp32b32xES1C_S1A_NS4_39AutoVectorizingCopyWithAssumedAlignmentILi128EEENS4_14SM90_TMA_STOREES1A_S1X_S1X_EEEvvEEEEvNT_6ParamsE)
        /*0044*/ 	.word	0x00000000
.L_29:


//--------------------- .nv.compat                --------------------------
	.section	.nv.compat,"",@"SHT_CUDA_COMPAT_INFO"
	.align	4
        /*0000*/ 	.byte	0x02, 0x09, 0x01, 0x00, 0x02, 0x02, 0x02, 0x00, 0x02, 0x05, 0x05, 0x00, 0x03, 0x07, 0x01, 0x01
        /*0010*/ 	.byte	0x02, 0x03, 0x01, 0x00, 0x02, 0x06, 0x01, 0x00, 0x04, 0x0b, 0x08, 0x00, 0x09, 0x00, 0x00, 0x00
        /*0020*/ 	.byte	0x00, 0x00, 0x00, 0x00


//--------------------- .nv.info._ZN7cutlass13device_kernelINS_4gemm6kernel13GemmUniversalIN4cute5tupleIJiiiiEEENS1_10collective13CollectiveMmaINS1_35MainloopSm100TmaUmmaWarpSpecializedILi5ELi2ELi4ENS5_IJNS4_1CILi1EEENSA_ILi2EEESB_EEEEENS5_IJNSA_ILi128EEESF_NSA_ILi32EEEEEENS_6half_tENS5_IJlSB_lEEESI_SJ_NS4_8TiledMMAINS4_8MMA_AtomIJNS4_20SM100_MMA_F16BF16_SSISI_SI_fLi128ELi128ELNS4_4UMMA5MajorE0ELSO_0ELNSN_7ScaleInE0ELSP_0EEEEEENS4_6LayoutINS5_IJSB_SB_SB_EEENS5_IJNSA_ILi0EEESU_SU_EEEEENS5_IJNS4_10UnderscoreESX_SX_EEEEENS4_23SM90_TMA_LOAD_MULTICASTENS4_14ComposedLayoutINS4_7SwizzleILi2ELi4ELi3EEENS4_18smem_ptr_flag_bitsILi16EEENSS_INS5_IJNSA_ILi8EEESG_EEENS5_IJSG_SB_EEEEEEEvNS4_8identityENS4_13SM90_TMA_LOADES1A_vS1B_EENS_8epilogue10collective18CollectiveEpilogueINS1E_23Sm100TmaWarpSpecializedILi4ELi2ELi32ELb1ELb0EEEJSH_NS5_IJNSS_ISF_SB_EENSS_ISG_SB_EEEEESI_SJ_SI_SJ_NS1E_6fusion15FusionCallbacksIS1I_NS1M_17LinearCombinationISI_fSI_fLNS_15FloatRoundStyleE2EEESH_S1L_JEEENS4_5SM1004TMEM4LOAD26SM100_TMEM_LOAD_32dp32b32xES1C_S1A_NS4_39AutoVectorizingCopyWithAssumedAlignmentILi128EEENS4_14SM90_TMA_STOREES1A_S1X_S1X_EEEvvEEEEvNT_6ParamsE --------------------------
	.section	.nv.info._ZN7cutlass13device_kernelINS_4gemm6kernel13GemmUniversalIN4cute5tupleIJiiiiEEENS1_10collective13CollectiveMmaINS1_35MainloopSm100TmaUmmaWarpSpecializedILi5ELi2ELi4ENS5_IJNS4_1CILi1EEENSA_ILi2EEESB_EEEEENS5_IJNSA_ILi128EEESF_NSA_ILi32EEEEEENS_6half_tENS5_IJlSB_lEEESI_SJ_NS4_8TiledMMAINS4_8MMA_AtomIJNS4_20SM100_MMA_F16BF16_SSISI_SI_fLi128ELi128ELNS4_4UMMA5MajorE0ELSO_0ELNSN_7ScaleInE0ELSP_0EEEEEENS4_6LayoutINS5_IJSB_SB_SB_EEENS5_IJNSA_ILi0EEESU_SU_EEEEENS5_IJNS4_10UnderscoreESX_SX_EEEEENS4_23SM90_TMA_LOAD_MULTICASTENS4_14ComposedLayoutINS4_7SwizzleILi2ELi4ELi3EEENS4_18smem_ptr_flag_bitsILi16EEENSS_INS5_IJNSA_ILi8EEESG_EEENS5_IJSG_SB_EEEEEEEvNS4_8identityENS4_13SM90_TMA_LOADES1A_vS1B_EENS_8epilogue10collective18CollectiveEpilogueINS1E_23Sm100TmaWarpSpecializedILi4ELi2ELi32ELb1ELb0EEEJSH_NS5_IJNSS_ISF_SB_EENSS_ISG_SB_EEEEESI_SJ_SI_SJ_NS1E_6fusion15FusionCallbacksIS1I_NS1M_17LinearCombinationISI_fSI_fLNS_15FloatRoundStyleE2EEESH_S1L_JEEENS4_5SM1004TMEM4LOAD26SM100_TMEM_LOAD_32dp32b32xES1C_S1A_NS4_39AutoVectorizingCopyWithAssumedAlignmentILi128EEENS4_14SM90_TMA_STOREES1A_S1X_S1X_EEEvvEEEEvNT_6ParamsE,"",@"SHT_CUDA_INFO"
	.sectionflags	@""
	.align	4


	//----- nvinfo : EIATTR_CUDA_API_VERSION
	.align		4
        /*0000*/ 	.byte	0x04, 0x37
        /*0002*/ 	.short	(.L_31 - .L_30)
.L_30:
        /*0004*/ 	.word	0x00000082


	//----- nvinfo : EIATTR_KPARAM_INFO
	.align		4
.L_31:
        /*0008*/ 	.byte	0x04, 0x17
        /*000a*/ 	.short	(.L_33 - .L_32)
.L_32:
        /*000c*/ 	.word	0x00000000
        /*0010*/ 	.short	0x0000
        /*0012*/ 	.short	0x0000
        /*0014*/ 	.byte	0x00, 0xf0, 0x01, 0x20


	//----- nvinfo : EIATTR_AT_ENTRY_FRAGMENTS
	.align		4
.L_33:
        /*0018*/ 	.byte	0x04, 0x4f
        /*001a*/ 	.short	(.L_35 - .L_34)


	//   ....[0]....
.L_34:
        /*001c*/ 	.word	0x00000006


	//----- nvinfo : EIATTR_RESERVED_SMEM_USED
	.align		4
.L_35:
        /*0020*/ 	.byte	0x01, 0x41
	.zero		2


	//----- nvinfo : EIATTR_SPARSE_MMA_MASK
	.align		4
        /*0024*/ 	.byte	0x03, 0x50
        /*0026*/ 	.short	0x0000


	//----- nvinfo : EIATTR_TCGEN05_1CTA_USED
	.align		4
        /*0028*/ 	.byte	0x01, 0x51
	.zero		2


	//----- nvinfo : EIATTR_MAXREG_COUNT
	.align		4
        /*002c*/ 	.byte	0x03, 0x1b
        /*002e*/ 	.short	0x00ff


	//----- nvinfo : EIATTR_NUM_BARRIERS
	.align		4
        /*0030*/ 	.byte	0x02, 0x4c
        /*0032*/ 	.byte	0x07
	.zero		1


	//----- nvinfo : EIATTR_EXTERNS
	.align		4
        /*0034*/ 	.byte	0x04, 0x0f
        /*0036*/ 	.short	(.L_37 - .L_36)


	//   ....[0]....
	.align		4
.L_36:
        /*0038*/ 	.word	index@(__assertfail)


	//----- nvinfo : EIATTR_MERCURY_ISA_VERSION
	.align		4
.L_37:
        /*003c*/ 	.byte	0x03, 0x5f
        /*003e*/ 	.short	0x0101


	//----- nvinfo : EIATTR_INT_WARP_WIDE_INSTR_OFFSETS
	.align		4
        /*0040*/ 	.byte	0x04, 0x31
        /*0042*/ 	.short	(.L_39 - .L_38)


	//   ....[0]....
.L_38:
        /*0044*/ 	.word	0x00003c40


	//   ....[1]....
        /*0048*/ 	.word	0x00003c60


	//   ....[2]....
        /*004c*/ 	.word	0x00003c90


	//   ....[3]....
        /*0050*/ 	.word	0x000047d0


	//   ....[4]....
        /*0054*/ 	.word	0x00004840


	//   ....[5]....
        /*0058*/ 	.word	0x00004920


	//   ....[6]....
        /*005c*/ 	.word	0x000049a0


	//   ....[7]....
        /*0060*/ 	.word	0x00004aa0


	//   ....[8]....
        /*0064*/ 	.word	0x00004b20


	//   ....[9]....
        /*0068*/ 	.word	0x00004c10


	//   ....[10]....
        /*006c*/ 	.word	0x00004cc0


	//----- nvinfo : EIATTR_COOP_GROUP_MASK_REGIDS
	.align		4
.L_39:
        /*0070*/ 	.byte	0x04, 0x29
        /*0072*/ 	.short	(.L_41 - .L_40)


	//   ....[0]....
.L_40:
        /*0074*/ 	.word	0xffffffff


	//   ....[1]....
        /*0078*/ 	.word	0xffffffff


	//   ....[2]....
        /*007c*/ 	.word	0xffffffff


	//   ....[3]....
        /*0080*/ 	.word	0xffffffff


	//   ....[4]....
        /*0084*/ 	.word	0xffffffff


	//   ....[5]....
        /*0088*/ 	.word	0xffffffff


	//   ....[6]....
        /*008c*/ 	.word	0xffffffff


	//   ....[7]....
        /*0090*/ 	.word	0xffffffff


	//   ....[8]....
        /*0094*/ 	.word	0xffffffff


	//   ....[9]....
        /*0098*/ 	.word	0xffffffff


	//   ....[10]....
        /*009c*/ 	.word	0xffffffff


	//   ....[11]....
        /*00a0*/ 	.word	0xffffffff


	//   ....[12]....
        /*00a4*/ 	.word	0xffffffff


	//   ....[13]....
        /*00a8*/ 	.word	0xffffffff


	//----- nvinfo : EIATTR_COOP_GROUP_INSTR_OFFSETS
	.align		4
.L_41:
        /*00ac*/ 	.byte	0x04, 0x28
        /*00ae*/ 	.short	(.L_43 - .L_42)


	//   ....[0]....
.L_42:
        /*00b0*/ 	.word	0x00000080


	//   ....[1]....
        /*00b4*/ 	.word	0x000004f0


	//   ....[2]....
        /*00b8*/ 	.word	0x000006c0


	//   ....[3]....
        /*00bc*/ 	.word	0x00000860


	//   ....[4]....
        /*00c0*/ 	.word	0x00000960


	//   ....[5]....
        /*00c4*/ 	.word	0x00000ad0


	//   ....[6]....
        /*00c8*/ 	.word	0x00000c70


	//   ....[7]....
        /*00cc*/ 	.word	0x00000e20


	//   ....[8]....
        /*00d0*/ 	.word	0x00002030


	//   ....[9]....
        /*00d4*/ 	.word	0x00002f70


	//   ....[10]....
        /*00d8*/ 	.word	0x00003180


	//   ....[11]....
        /*00dc*/ 	.word	0x000031b0


	//   ....[12]....
        /*00e0*/ 	.word	0x00003b20


	//   ....[13]....
        /*00e4*/ 	.word	0x00003d50


	//----- nvinfo : EIATTR_VRC_CTA_INIT_COUNT
	.align		4
.L_43:
        /*00e8*/ 	.byte	0x02, 0x4a
        /*00ea*/ 	.byte	0x80
	.zero		1


	//----- nvinfo : EIATTR_SYSCALL_OFFSETS
	.align		4
        /*00ec*/ 	.byte	0x04, 0x46
        /*00ee*/ 	.short	(.L_45 - .L_44)


	//   ....[0]....
.L_44:
        /*00f0*/ 	.word	0x00005910


	//   ....[1]....
        /*00f4*/ 	.word	0x00005a00


	//   ....[2]....
        /*00f8*/ 	.word	0x000061d0


	//   ....[3]....
        /*00fc*/ 	.word	0x00006e50


	//   ....[4]....
        /*0100*/ 	.word	0x00007ab0


	//   ....[5]....
        /*0104*/ 	.word	0x00008710


	//----- nvinfo : EIATTR_MBARRIER_INSTR_OFFSETS
	.align		4
.L_45:
        /*0108*/ 	.byte	0x04, 0x39
        /*010a*/ 	.short	(.L_47 - .L_46)


	//   ....[0]....
.L_46:
        /*010c*/ 	.word	0x00000610
        /*0110*/ 	.word	0x000000ff
        /*0114*/ 	.word	0x00000000
        /*0118*/ 	.short	0x0100
        /*011a*/ 	.byte	0x04
	.zero		1


	//   ....[1]....
        /*011c*/ 	.word	0x00000620
        /*0120*/ 	.word	0x000000ff
        /*0124*/ 	.word	0x00000028
        /*0128*/ 	.short	0x0100
        /*012a*/ 	.byte	0x04
	.zero		1


	//   ....[2]....
        /*012c*/ 	.word	0x00000630
        /*0130*/ 	.word	0x000000ff
        /*0134*/ 	.word	0x00000008
        /*0138*/ 	.short	0x0100
        /*013a*/ 	.byte	0x04
	.zero		1


	//   ....[3]....
        /*013c*/ 	.word	0x00000640
        /*0140*/ 	.word	0x000000ff
        /*0144*/ 	.word	0x00000030
        /*0148*/ 	.short	0x0100
        /*014a*/ 	.byte	0x04
	.zero		1


	//   ....[4]....
        /*014c*/ 	.word	0x00000650
        /*0150*/ 	.word	0x000000ff
        /*0154*/ 	.word	0x00000010
        /*0158*/ 	.short	0x0100
        /*015a*/ 	.byte	0x04
	.zero		1


	//   ....[5]....
        /*015c*/ 	.word	0x00000660
        /*0160*/ 	.word	0x000000ff
        /*0164*/ 	.word	0x00000038
        /*0168*/ 	.short	0x0100
        /*016a*/ 	.byte	0x04
	.zero		1


	//   ....[6]....
        /*016c*/ 	.word	0x00000670
        /*0170*/ 	.word	0x000000ff
        /*0174*/ 	.word	0x00000018
        /*0178*/ 	.short	0x0100
        /*017a*/ 	.byte	0x04
	.zero		1


	//   ....[7]....
        /*017c*/ 	.word	0x00000680
        /*0180*/ 	.word	0x000000ff
        /*0184*/ 	.word	0x00000040
        /*0188*/ 	.short	0x0100
        /*018a*/ 	.byte	0x04
	.zero		1


	//   ....[8]....
        /*018c*/ 	.word	0x00000690
        /*0190*/ 	.word	0x000000ff
        /*0194*/ 	.word	0x00000020
        /*0198*/ 	.short	0x0100
        /*019a*/ 	.byte	0x04
	.zero		1


	//   ....[9]....
        /*019c*/ 	.word	0x000006a0
        /*01a0*/ 	.word	0x000000ff
        /*01a4*/ 	.word	0x00000048
        /*01a8*/ 	.short	0x0100
        /*01aa*/ 	.byte	0x04
	.zero		1


	//   ....[10]....
        /*01ac*/ 	.word	0x000007d0
        /*01b0*/ 	.word	0x000000ff
        /*01b4*/ 	.word	0x00000050
        /*01b8*/ 	.short	0x0100
        /*01ba*/ 	.byte	0x04
	.zero		1


	//   ....[11]....
        /*01bc*/ 	.word	0x000007e0
        /*01c0*/ 	.word	0x000000ff
        /*01c4*/ 	.word	0x00000070
        /*01c8*/ 	.short	0x0100
        /*01ca*/ 	.byte	0x04
	.zero		1


	//   ....[12]....
        /*01cc*/ 	.word	0x000007f0
        /*01d0*/ 	.word	0x000000ff
        /*01d4*/ 	.word	0x00000058
        /*01d8*/ 	.short	0x0100
        /*01da*/ 	.byte	0x04
	.zero		1


	//   ....[13]....
        /*01dc*/ 	.word	0x00000800
        /*01e0*/ 	.word	0x000000ff
        /*01e4*/ 	.word	0x00000078
        /*01e8*/ 	.short	0x0100
        /*01ea*/ 	.byte	0x04
	.zero		1


	//   ....[14]....
        /*01ec*/ 	.word	0x00000810
        /*01f0*/ 	.word	0x000000ff
        /*01f4*/ 	.word	0x00000060
        /*01f8*/ 	.short	0x0100
        /*01fa*/ 	.byte	0x04
	.zero		1


	//   ....[15]....
        /*01fc*/ 	.word	0x00000820
        /*0200*/ 	.word	0x000000ff
        /*0204*/ 	.word	0x00000080
        /*0208*/ 	.short	0x0100
        /*020a*/ 	.byte	0x04
	.zero		1


	//   ....[16]....
        /*020c*/ 	.word	0x00000830
        /*0210*/ 	.word	0x000000ff
        /*0214*/ 	.word	0x00000068
        /*0218*/ 	.short	0x0100
        /*021a*/ 	.byte	0x04
	.zero		1


	//   ....[17]....
        /*021c*/ 	.word	0x00000840
        /*0220*/ 	.word	0x000000ff
        /*0224*/ 	.word	0x00000088
        /*0228*/ 	.short	0x0100
        /*022a*/ 	.byte	0x04
	.zero		1


	//   ....[18]....
        /*022c*/ 	.word	0x00000930
        /*0230*/ 	.word	0x000000ff
        /*0234*/ 	.word	0x00000090
        /*0238*/ 	.short	0x0100
        /*023a*/ 	.byte	0x06
	.zero		1


	//   ....[19]....
        /*023c*/ 	.word	0x00000940
        /*0240*/ 	.word	0x000000ff
        /*0244*/ 	.word	0x00000098
        /*0248*/ 	.short	0x0100
        /*024a*/ 	.byte	0x06
	.zero		1


	//   ....[20]....
        /*024c*/ 	.word	0x00000a80
        /*0250*/ 	.word	0x000000ff
        /*0254*/ 	.word	0x000000a0
        /*0258*/ 	.short	0x0100
        /*025a*/ 	.byte	0x06
	.zero		1


	//   ....[21]....
        /*025c*/ 	.word	0x00000a90
        /*0260*/ 	.word	0x000000ff
        /*0264*/ 	.word	0x000000b0
        /*0268*/ 	.short	0x0100
        /*026a*/ 	.byte	0x06
	.zero		1


	//   ....[22]....
        /*026c*/ 	.word	0x00000aa0
        /*0270*/ 	.word	0x000000ff
        /*0274*/ 	.word	0x000000a8
        /*0278*/ 	.short	0x0100
        /*027a*/ 	.byte	0x06
	.zero		1


	//   ....[23]....
        /*027c*/ 	.word	0x00000ab0
        /*0280*/ 	.word	0x000000ff
        /*0284*/ 	.word	0x000000b8
        /*0288*/ 	.short	0x0100
        /*028a*/ 	.byte	0x06
	.zero		1


	//   ....[24]....
        /*028c*/ 	.word	0x00000be0
        /*0290*/ 	.word	0x000000ff
        /*0294*/ 	.word	0x000000c0
        /*0298*/ 	.short	0x0100
        /*029a*/ 	.byte	0x04
	.zero		1


	//   ....[25]....
        /*029c*/ 	.word	0x00000bf0
        /*02a0*/ 	.word	0x000000ff
        /*02a4*/ 	.word	0x000000e0
        /*02a8*/ 	.short	0x0100
        /*02aa*/ 	.byte	0x04
	.zero		1


	//   ....[26]....
        /*02ac*/ 	.word	0x00000c00
        /*02b0*/ 	.word	0x000000ff
        /*02b4*/ 	.word	0x000000c8
        /*02b8*/ 	.short	0x0100
        /*02ba*/ 	.byte	0x04
	.zero		1


	//   ....[27]....
        /*02bc*/ 	.word	0x00000c10
        /*02c0*/ 	.word	0x000000ff
        /*02c4*/ 	.word	0x000000e8
        /*02c8*/ 	.short	0x0100
        /*02ca*/ 	.byte	0x04
	.zero		1


	//   ....[28]....
        /*02cc*/ 	.word	0x00000c20
        /*02d0*/ 	.word	0x000000ff
        /*02d4*/ 	.word	0x000000d0
        /*02d8*/ 	.short	0x0100
        /*02da*/ 	.byte	0x04
	.zero		1


	//   ....[29]....
        /*02dc*/ 	.word	0x00000c30
        /*02e0*/ 	.word	0x000000ff
        /*02e4*/ 	.word	0x000000f0
        /*02e8*/ 	.short	0x0100
        /*02ea*/ 	.byte	0x04
	.zero		1


	//   ....[30]....
        /*02ec*/ 	.word	0x00000c40
        /*02f0*/ 	.word	0x000000ff
        /*02f4*/ 	.word	0x000000d8
        /*02f8*/ 	.short	0x0100
        /*02fa*/ 	.byte	0x04
	.zero		1


	//   ....[31]....
        /*02fc*/ 	.word	0x00000c50
        /*0300*/ 	.word	0x000000ff
        /*0304*/ 	.word	0x000000f8
        /*0308*/ 	.short	0x0100
        /*030a*/ 	.byte	0x04
	.zero		1


	//   ....[32]....
        /*030c*/ 	.word	0x00000d40
        /*0310*/ 	.word	0x000000ff
        /*0314*/ 	.word	0x00000100
        /*0318*/ 	.short	0x0100
        /*031a*/ 	.byte	0x04
	.zero		1


	//   ....[33]....
        /*031c*/ 	.word	0x00000d50
        /*0320*/ 	.word	0x000000ff
        /*0324*/ 	.word	0x00000110
        /*0328*/ 	.short	0x0100
        /*032a*/ 	.byte	0x04
	.zero		1


	//   ....[34]....
        /*032c*/ 	.word	0x00000d60
        /*0330*/ 	.word	0x000000ff
        /*0334*/ 	.word	0x00000108
        /*0338*/ 	.short	0x0100
        /*033a*/ 	.byte	0x04
	.zero		1


	//   ....[35]....
        /*033c*/ 	.word	0x00000d70
        /*0340*/ 	.word	0x000000ff
        /*0344*/ 	.word	0x00000118
        /*0348*/ 	.short	0x0100
        /*034a*/ 	.byte	0x04
	.zero		1


	//   ....[36]....
        /*034c*/ 	.word	0x000018b0
        /*0350*/ 	.word	0x00000003
        /*0354*/ 	.word	0x00000110
        /*0358*/ 	.short	0x010a
        /*035a*/ 	.byte	0xff
	.zero		1


	//   ....[37]....
        /*035c*/ 	.word	0x000018e0
        /*0360*/ 	.word	0x00000003
        /*0364*/ 	.word	0x00000100
        /*0368*/ 	.short	0x0101
        /*036a*/ 	.byte	0xff
	.zero		1


	//   ....[38]....
        /*036c*/ 	.word	0x000019b0
        /*0370*/ 	.word	0x000000ff
        /*0374*/ 	.word	0x00000028
        /*0378*/ 	.short	0x010a
        /*037a*/ 	.byte	0x04
	.zero		1


	//   ....[39]....
        /*037c*/ 	.word	0x00001a30
        /*0380*/ 	.word	0x000000ff
        /*0384*/ 	.word	0x00000028
        /*0388*/ 	.short	0x010a
        /*038a*/ 	.byte	0x21
	.zero		1


	//   ....[40]....
        /*038c*/ 	.word	0x00001bd0
        /*0390*/ 	.word	0x000000ff
        /*0394*/ 	.word	0x00000028
        /*0398*/ 	.short	0x010a
        /*039a*/ 	.byte	0x08
	.zero		1


	//   ....[41]....
        /*039c*/ 	.word	0x00001ce0
        /*03a0*/ 	.word	0x000000ff
        /*03a4*/ 	.word	0x00000098
        /*03a8*/ 	.short	0x0101
        /*03aa*/ 	.byte	0x06
	.zero		1


	//   ....[42]....
        /*03ac*/ 	.word	0x00001d00
        /*03b0*/ 	.word	0x000000ff
        /*03b4*/ 	.word	0x00000028
        /*03b8*/ 	.short	0x010a
        /*03ba*/ 	.byte	0x04
	.zero		1


	//   ....[43]....
        /*03bc*/ 	.word	0x00001d80
        /*03c0*/ 	.word	0x000000ff
        /*03c4*/ 	.word	0x00000028
        /*03c8*/ 	.short	0x010a
        /*03ca*/ 	.byte	0x11
	.zero		1


	//   ....[44]....
        /*03cc*/ 	.word	0x00001f20
        /*03d0*/ 	.word	0x000000ff
        /*03d4*/ 	.word	0x00000028
        /*03d8*/ 	.short	0x010a
        /*03da*/ 	.byte	0x07
	.zero		1


	//   ....[45]....
        /*03dc*/ 	.word	0x00002060
        /*03e0*/ 	.word	0x00000003
        /*03e4*/ 	.word	0x000000a0
        /*03e8*/ 	.short	0x010a
        /*03ea*/ 	.byte	0xff
	.zero		1


	//   ....[46]....
        /*03ec*/ 	.word	0x000021b0
        /*03f0*/ 	.word	0x00000000
        /*03f4*/ 	.word	0x00000000
        /*03f8*/ 	.short	0x0101
        /*03fa*/ 	.byte	0xff
	.zero		1


	//   ....[47]....
        /*03fc*/ 	.word	0x00002760
        /*0400*/ 	.word	0x000000ff
        /*0404*/ 	.word	0x00000000
        /*0408*/ 	.short	0x010a
        /*040a*/ 	.byte	0x04
	.zero		1


	//   ....[48]....
        /*040c*/ 	.word	0x000027f0
        /*0410*/ 	.word	0x000000ff
        /*0414*/ 	.word	0x00000000
        /*0418*/ 	.short	0x010a
        /*041a*/ 	.byte	0x05
	.zero		1


	//   ....[49]....
        /*041c*/ 	.word	0x00002880
        /*0420*/ 	.word	0x000000ff
        /*0424*/ 	.word	0x00000000
        /*0428*/ 	.short	0x010a
        /*042a*/ 	.byte	0x05
	.zero		1


	//   ....[50]....
        /*042c*/ 	.word	0x00002910
        /*0430*/ 	.word	0x000000ff
        /*0434*/ 	.word	0x00000000
        /*0438*/ 	.short	0x010a
        /*043a*/ 	.byte	0x05
	.zero		1


	//   ....[51]....
        /*043c*/ 	.word	0x000029b0
        /*0440*/ 	.word	0x00000000
        /*0444*/ 	.word	0x00000000
        /*0448*/ 	.short	0x010a
        /*044a*/ 	.byte	0xff
	.zero		1


	//   ....[52]....
        /*044c*/ 	.word	0x00002ad0
        /*0450*/ 	.word	0x00000002
        /*0454*/ 	.word	0x00000100
        /*0458*/ 	.short	0x010a
        /*045a*/ 	.byte	0xff
	.zero		1


	//   ....[53]....
        /*045c*/ 	.word	0x00002b30
        /*0460*/ 	.word	0x00000004
        /*0464*/ 	.word	0x00000000
        /*0468*/ 	.short	0x0101
        /*046a*/ 	.byte	0xff
	.zero		1


	//   ....[54]....
        /*046c*/ 	.word	0x00002b50
        /*0470*/ 	.word	0x000000ff
        /*0474*/ 	.word	0x000000b0
        /*0478*/ 	.short	0x010a
        /*047a*/ 	.byte	0x04
	.zero		1


	//   ....[55]....
        /*047c*/ 	.word	0x00002c70
        /*0480*/ 	.word	0x00000002
        /*0484*/ 	.word	0x000000a0
        /*0488*/ 	.short	0x010a
        /*048a*/ 	.byte	0xff
	.zero		1


	//   ....[56]....
        /*048c*/ 	.word	0x00002d80
        /*0490*/ 	.word	0x00000002
        /*0494*/ 	.word	0x00000000
        /*0498*/ 	.short	0x0101
        /*049a*/ 	.byte	0xff
	.zero		1


	//   ....[57]....
        /*049c*/ 	.word	0x00002e10
        /*04a0*/ 	.word	0x000000ff
        /*04a4*/ 	.word	0x000000b0
        /*04a8*/ 	.short	0x0106
        /*04aa*/ 	.byte	0x04
	.zero		1


	//   ....[58]....
        /*04ac*/ 	.word	0x00002e30
        /*04b0*/ 	.word	0x000000ff
        /*04b4*/ 	.word	0x000000b0
        /*04b8*/ 	.short	0x010a
        /*04ba*/ 	.byte	0x04
	.zero		1


	//   ....[59]....
        /*04bc*/ 	.word	0x00002ec0
        /*04c0*/ 	.word	0x000000ff
        /*04c4*/ 	.word	0x000000b0
        /*04c8*/ 	.short	0x0106
        /*04ca*/ 	.byte	0x07
	.zero		1


	//   ....[60]....
        /*04cc*/ 	.word	0x00002f00
        /*04d0*/ 	.word	0x00000000
        /*04d4*/ 	.word	0x000000b0
        /*04d8*/ 	.short	0x010a
        /*04da*/ 	.byte	0xff
	.zero		1


	//   ....[61]....
        /*04dc*/ 	.word	0x00003410
        /*04e0*/ 	.word	0x00000000
        /*04e4*/ 	.word	0x000000a0
        /*04e8*/ 	.short	0x010a
        /*04ea*/ 	.byte	0xff
	.zero		1


	//   ....[62]....
        /*04ec*/ 	.word	0x00003520
        /*04f0*/ 	.word	0x00000003
        /*04f4*/ 	.word	0x00000000
        /*04f8*/ 	.short	0x0101
        /*04fa*/ 	.byte	0xff
	.zero		1


	//   ....[63]....
        /*04fc*/ 	.word	0x00003530
        /*0500*/ 	.word	0x000000ff
        /*0504*/ 	.word	0x00000000
        /*0508*/ 	.short	0x010a
        /*050a*/ 	.byte	0x04
	.zero		1


	//   ....[64]....
        /*050c*/ 	.word	0x00003550
        /*0510*/ 	.word	0x000000ff
        /*0514*/ 	.word	0x000000e0
        /*0518*/ 	.short	0x010a
        /*051a*/ 	.byte	0x16
	.zero		1


	//   ....[65]....
        /*051c*/ 	.word	0x00003620
        /*0520*/ 	.word	0x000000ff
        /*0524*/ 	.word	0x00000000
        /*0528*/ 	.short	0x010a
        /*052a*/ 	.byte	0x05
	.zero		1


	//   ....[66]....
        /*052c*/ 	.word	0x00003760
        /*0530*/ 	.word	0x000000ff
        /*0534*/ 	.word	0x00000000
        /*0538*/ 	.short	0x010a
        /*053a*/ 	.byte	0x04
	.zero		1


	//   ....[67]....
        /*053c*/ 	.word	0x00003950
        /*0540*/ 	.word	0x000000ff
        /*0544*/ 	.word	0x00000000
        /*0548*/ 	.short	0x010a
        /*054a*/ 	.byte	0x04
	.zero		1


	//   ....[68]....
        /*054c*/ 	.word	0x000039e0
        /*0550*/ 	.word	0x000000ff
        /*0554*/ 	.word	0x00000000
        /*0558*/ 	.short	0x010a
        /*055a*/ 	.byte	0x05
	.zero		1


	//   ....[69]....
        /*055c*/ 	.word	0x00003a70
        /*0560*/ 	.word	0x000000ff
        /*0564*/ 	.word	0x00000000
        /*0568*/ 	.short	0x010a
        /*056a*/ 	.byte	0x05
	.zero		1


	//   ....[70]....
        /*056c*/ 	.word	0x00003b00
        /*0570*/ 	.word	0x000000ff
        /*0574*/ 	.word	0x00000000
        /*0578*/ 	.short	0x010a
        /*057a*/ 	.byte	0x04
	.zero		1


	//   ....[71]....
        /*057c*/ 	.word	0x00003fd0
        /*0580*/ 	.word	0x0000000c
        /*0584*/ 	.word	0x000000a0
        /*0588*/ 	.short	0x010a
        /*058a*/ 	.byte	0xff
	.zero		1


	//   ....[72]....
        /*058c*/ 	.word	0x00004140
        /*0590*/ 	.word	0x00000000
        /*0594*/ 	.word	0x00000000
        /*0598*/ 	.short	0x0101
        /*059a*/ 	.byte	0xff
	.zero		1


	//   ....[73]....
        /*059c*/ 	.word	0x000045d0
        /*05a0*/ 	.word	0x000000ff
        /*05a4*/ 	.word	0x00000098
        /*05a8*/ 	.short	0x010a
        /*05aa*/ 	.byte	0x15
	.zero		1


	//   ....[74]....
        /*05ac*/ 	.word	0x00004750
        /*05b0*/ 	.word	0x000000ff
        /*05b4*/ 	.word	0x00000070
        /*05b8*/ 	.short	0x010a
        /*05ba*/ 	.byte	0x15
	.zero		1


	//   ....[75]....
        /*05bc*/ 	.word	0x000048d0
        /*05c0*/ 	.word	0x000000ff
        /*05c4*/ 	.word	0x00000050
        /*05c8*/ 	.short	0x010b
        /*05ca*/ 	.byte	0x15
	.zero		1


	//   ....[76]....
        /*05cc*/ 	.word	0x000048e0
        /*05d0*/ 	.word	0x000000ff
        /*05d4*/ 	.word	0x00000000
        /*05d8*/ 	.short	0x0101
        /*05da*/ 	.byte	0x06
	.zero		1


	//   ....[77]....
        /*05dc*/ 	.word	0x000048f0
        /*05e0*/ 	.word	0x000000ff
        /*05e4*/ 	.word	0x00000078
        /*05e8*/ 	.short	0x010a
        /*05ea*/ 	.byte	0x15
	.zero		1


	//   ....[78]....
        /*05ec*/ 	.word	0x00004a50
        /*05f0*/ 	.word	0x000000ff
        /*05f4*/ 	.word	0x00000058
        /*05f8*/ 	.short	0x010b
        /*05fa*/ 	.byte	0x15
	.zero		1


	//   ....[79]....
        /*05fc*/ 	.word	0x00004a60
        /*0600*/ 	.word	0x000000ff
        /*0604*/ 	.word	0x00000000
        /*0608*/ 	.short	0x0101
        /*060a*/ 	.byte	0x06
	.zero		1


	//   ....[80]....
        /*060c*/ 	.word	0x00004a70
        /*0610*/ 	.word	0x000000ff
        /*0614*/ 	.word	0x00000080
        /*0618*/ 	.short	0x010a
        /*061a*/ 	.byte	0x15
	.zero		1


	//   ....[81]....
        /*061c*/ 	.word	0x00004bc0
        /*0620*/ 	.word	0x000000ff
        /*0624*/ 	.word	0x00000060
        /*0628*/ 	.short	0x010b
        /*062a*/ 	.byte	0x15
	.zero		1


	//   ....[82]....
        /*062c*/ 	.word	0x00004bd0
        /*0630*/ 	.word	0x000000ff
        /*0634*/ 	.word	0x00000000
        /*0638*/ 	.short	0x0101
        /*063a*/ 	.byte	0x06
	.zero		1


	//   ....[83]....
        /*063c*/ 	.word	0x00004be0
        /*0640*/ 	.word	0x000000ff
        /*0644*/ 	.word	0x00000088
        /*0648*/ 	.short	0x010a
        /*064a*/ 	.byte	0x15
	.zero		1


	//   ....[84]....
        /*064c*/ 	.word	0x00004dd0
        /*0650*/ 	.word	0x000000ff
        /*0654*/ 	.word	0x00000068
        /*0658*/ 	.short	0x010b
        /*065a*/ 	.byte	0x15
	.zero		1


	//   ....[85]....
        /*065c*/ 	.word	0x00004de0
        /*0660*/ 	.word	0x000000ff
        /*0664*/ 	.word	0x00000000
        /*0668*/ 	.short	0x0101
        /*066a*/ 	.byte	0x25
	.zero		1


	//   ....[86]....
        /*066c*/ 	.word	0x00004e10
        /*0670*/ 	.word	0x000000ff
        /*0674*/ 	.word	0x00000070
        /*0678*/ 	.short	0x010a
        /*067a*/ 	.byte	0x15
	.zero		1


	//   ....[87]....
        /*067c*/ 	.word	0x00004e30
        /*0680*/ 	.word	0x000000ff
        /*0684*/ 	.word	0x00000078
        /*0688*/ 	.short	0x010a
        /*068a*/ 	.byte	0x15
	.zero		1


	//   ....[88]....
        /*068c*/ 	.word	0x00004e50
        /*0690*/ 	.word	0x000000ff
        /*0694*/ 	.word	0x00000080
        /*0698*/ 	.short	0x010a
        /*069a*/ 	.byte	0x15
	.zero		1


	//   ....[89]....
        /*069c*/ 	.word	0x00004e90
        /*06a0*/ 	.word	0x00000000
        /*06a4*/ 	.word	0x00000088
        /*06a8*/ 	.short	0x010a
        /*06aa*/ 	.byte	0xff
	.zero		1


	//   ....[90]....
        /*06ac*/ 	.word	0x000051a0
        /*06b0*/ 	.word	0x00000003
        /*06b4*/ 	.word	0x000000a0
        /*06b8*/ 	.short	0x010a
        /*06ba*/ 	.byte	0xff
	.zero		1


	//   ....[91]....
        /*06bc*/ 	.word	0x00005320
        /*06c0*/ 	.word	0x00000000
        /*06c4*/ 	.word	0x00000000
        /*06c8*/ 	.short	0x0101
        /*06ca*/ 	.byte	0xff
	.zero		1


	//   ....[92]....
        /*06cc*/ 	.word	0x00005e90
        /*06d0*/ 	.word	0x000000ff
        /*06d4*/ 	.word	0x00000050
        /*06d8*/ 	.short	0x010a
        /*06da*/ 	.byte	0x2c
	.zero		1


	//   ....[93]....
        /*06dc*/ 	.word	0x00005ed0
        /*06e0*/ 	.word	0x00000063
        /*06e4*/ 	.word	0x000000c0
        /*06e8*/ 	.short	0x010a
        /*06ea*/ 	.byte	0xff
	.zero		1


	//   ....[94]....
        /*06ec*/ 	.word	0x00005fc0
        /*06f0*/ 	.word	0x000000ff
        /*06f4*/ 	.word	0x00000050
        /*06f8*/ 	.short	0x010a
        /*06fa*/ 	.byte	0x2c
	.zero		1


	//   ....[95]....
        /*06fc*/ 	.word	0x000060b0
        /*0700*/ 	.word	0x00000063
        /*0704*/ 	.word	0x000000c0
        /*0708*/ 	.short	0x010a
        /*070a*/ 	.byte	0xff
	.zero		1


	//   ....[96]....
        /*070c*/ 	.word	0x00006b80
        /*0710*/ 	.word	0x00000000
        /*0714*/ 	.word	0x00000000
        /*0718*/ 	.short	0x0101
        /*071a*/ 	.byte	0xff
	.zero		1


	//   ....[97]....
        /*071c*/ 	.word	0x00006b90
        /*0720*/ 	.word	0x00000003
        /*0724*/ 	.word	0x00000050
        /*0728*/ 	.short	0x010a
        /*072a*/ 	.byte	0xff
	.zero		1


	//   ....[98]....
        /*072c*/ 	.word	0x00006c70
        /*0730*/ 	.word	0x00000003
        /*0734*/ 	.word	0x00000050
        /*0738*/ 	.short	0x010a
        /*073a*/ 	.byte	0xff
	.zero		1


	//   ....[99]....
        /*073c*/ 	.word	0x000077e0
        /*0740*/ 	.word	0x0000003d
        /*0744*/ 	.word	0x00000000
        /*0748*/ 	.short	0x0101
        /*074a*/ 	.byte	0xff
	.zero		1


	//   ....[100]....
        /*074c*/ 	.word	0x00007800
        /*0750*/ 	.word	0x0000003e
        /*0754*/ 	.word	0x00000050
        /*0758*/ 	.short	0x010a
        /*075a*/ 	.byte	0xff
	.zero		1


	//   ....[101]....
        /*075c*/ 	.word	0x000078d0
        /*0760*/ 	.word	0x0000003e
        /*0764*/ 	.word	0x00000050
        /*0768*/ 	.short	0x010a
        /*076a*/ 	.byte	0xff
	.zero		1


	//   ....[102]....
        /*076c*/ 	.word	0x00008440
        /*0770*/ 	.word	0x0000003d
        /*0774*/ 	.word	0x00000000
        /*0778*/ 	.short	0x0101
        /*077a*/ 	.byte	0xff
	.zero		1


	//   ....[103]....
        /*077c*/ 	.word	0x00008460
        /*0780*/ 	.word	0x0000003e
        /*0784*/ 	.word	0x00000050
        /*0788*/ 	.short	0x010a
        /*078a*/ 	.byte	0xff
	.zero		1


	//   ....[104]....
        /*078c*/ 	.word	0x00008530
        /*0790*/ 	.word	0x0000003e
        /*0794*/ 	.word	0x00000050
        /*0798*/ 	.short	0x010a
        /*079a*/ 	.byte	0xff
	.zero		1


	//   ....[105]....
        /*079c*/ 	.word	0x00008870
        /*07a0*/ 	.word	0x000000ff
        /*07a4*/ 	.word	0x00000000
        /*07a8*/ 	.short	0x0101
        /*07aa*/ 	.byte	0x04
	.zero		1


	//   ....[106]....
        /*07ac*/ 	.word	0x00009100
        /*07b0*/ 	.word	0x00000002
        /*07b4*/ 	.word	0x00000000
        /*07b8*/ 	.short	0x0101
        /*07ba*/ 	.byte	0xff
	.zero		1


	//   ....[107]....
        /*07bc*/ 	.word	0x00009390
        /*07c0*/ 	.word	0x000000ff
        /*07c4*/ 	.word	0x00000000
        /*07c8*/ 	.short	0x0101
        /*07ca*/ 	.byte	0x04
	.zero		1


	//   ....[108]....
        /*07cc*/ 	.word	0x000093b0
        /*07d0*/ 	.word	0x00000003
        /*07d4*/ 	.word	0x00000110
        /*07d8*/ 	.short	0x010a
        /*07da*/ 	.byte	0xff
	.zero		1


	//   ....[109]....
        /*07dc*/ 	.word	0x00009410
        /*07e0*/ 	.word	0x00000000
        /*07e4*/ 	.word	0x00000028
        /*07e8*/ 	.short	0x010a
        /*07ea*/ 	.byte	0xff
	.zero		1


	//   ....[110]....
        /*07ec*/ 	.word	0x00009470
        /*07f0*/ 	.word	0x00000000
        /*07f4*/ 	.word	0x00000028
        /*07f8*/ 	.short	0x010a
        /*07fa*/ 	.byte	0xff
	.zero		1


	//   ....[111]....
        /*07fc*/ 	.word	0x000094c0
        /*0800*/ 	.word	0x00000003
        /*0804*/ 	.word	0x000000a0
        /*0808*/ 	.short	0x010a
        /*080a*/ 	.byte	0xff
	.zero		1


	//   ....[112]....
        /*080c*/ 	.word	0x00009520
        /*0810*/ 	.word	0x00000000
        /*0814*/ 	.word	0x00000000
        /*0818*/ 	.short	0x010a
        /*081a*/ 	.byte	0xff
	.zero		1


	//   ....[113]....
        /*081c*/ 	.word	0x00009580
        /*0820*/ 	.word	0x00000000
        /*0824*/ 	.word	0x00000000
        /*0828*/ 	.short	0x010a
        /*082a*/ 	.byte	0xff
	.zero		1


	//   ....[114]....
        /*082c*/ 	.word	0x000095e0
        /*0830*/ 	.word	0x00000000
        /*0834*/ 	.word	0x00000000
        /*0838*/ 	.short	0x010a
        /*083a*/ 	.byte	0xff
	.zero		1


	//   ....[115]....
        /*083c*/ 	.word	0x00009640
        /*0840*/ 	.word	0x00000000
        /*0844*/ 	.word	0x00000000
        /*0848*/ 	.short	0x010a
        /*084a*/ 	.byte	0xff
	.zero		1


	//   ....[116]....
        /*084c*/ 	.word	0x00009690
        /*0850*/ 	.word	0x00000002
        /*0854*/ 	.word	0x00000100
        /*0858*/ 	.short	0x010a
        /*085a*/ 	.byte	0xff
	.zero		1


	//   ....[117]....
        /*085c*/ 	.word	0x000096f0
        /*0860*/ 	.word	0x00000002
        /*0864*/ 	.word	0x000000b0
        /*0868*/ 	.short	0x010a
        /*086a*/ 	.byte	0xff
	.zero		1


	//   ....[118]....
        /*086c*/ 	.word	0x00009740
        /*0870*/ 	.word	0x00000002
        /*0874*/ 	.word	0x000000a0
        /*0878*/ 	.short	0x010a
        /*087a*/ 	.byte	0xff
	.zero		1


	//   ....[119]....
        /*087c*/ 	.word	0x000097a0
        /*0880*/ 	.word	0x00000000
        /*0884*/ 	.word	0x000000b0
        /*0888*/ 	.short	0x010a
        /*088a*/ 	.byte	0xff
	.zero		1


	//   ....[120]....
        /*088c*/ 	.word	0x000097f0
        /*0890*/ 	.word	0x00000000
        /*0894*/ 	.word	0x000000a0
        /*0898*/ 	.short	0x010a
        /*089a*/ 	.byte	0xff
	.zero		1


	//   ....[121]....
        /*089c*/ 	.word	0x00009850
        /*08a0*/ 	.word	0x00000003
        /*08a4*/ 	.word	0x000000e0
        /*08a8*/ 	.short	0x010a
        /*08aa*/ 	.byte	0xff
	.zero		1


	//   ....[122]....
        /*08ac*/ 	.word	0x000098b0
        /*08b0*/ 	.word	0x00000000
        /*08b4*/ 	.word	0x00000000
        /*08b8*/ 	.short	0x010a
        /*08ba*/ 	.byte	0xff
	.zero		1


	//   ....[123]....
        /*08bc*/ 	.word	0x00009910
        /*08c0*/ 	.word	0x00000000
        /*08c4*/ 	.word	0x00000000
        /*08c8*/ 	.short	0x010a
        /*08ca*/ 	.byte	0xff
	.zero		1


	//   ....[124]....
        /*08cc*/ 	.word	0x00009970
        /*08d0*/ 	.word	0x00000000
        /*08d4*/ 	.word	0x00000000
        /*08d8*/ 	.short	0x010a
        /*08da*/ 	.byte	0xff
	.zero		1


	//   ....[125]....
        /*08dc*/ 	.word	0x000099d0
        /*08e0*/ 	.word	0x00000000
        /*08e4*/ 	.word	0x00000000
        /*08e8*/ 	.short	0x010a
        /*08ea*/ 	.byte	0xff
	.zero		1


	//   ....[126]....
        /*08ec*/ 	.word	0x00009a30
        /*08f0*/ 	.word	0x00000000
        /*08f4*/ 	.word	0x00000000
        /*08f8*/ 	.short	0x010a
        /*08fa*/ 	.byte	0xff
	.zero		1


	//   ....[127]....
        /*08fc*/ 	.word	0x00009a80
        /*0900*/ 	.word	0x0000000c
        /*0904*/ 	.word	0x000000a0
        /*0908*/ 	.short	0x010a
        /*090a*/ 	.byte	0xff
	.zero		1


	//   ....[128]....
        /*090c*/ 	.word	0x00009ae0
        /*0910*/ 	.word	0x00000000
        /*0914*/ 	.word	0x00000098
        /*0918*/ 	.short	0x010a
        /*091a*/ 	.byte	0xff
	.zero		1


	//   ....[129]....
        /*091c*/ 	.word	0x00009b40
        /*0920*/ 	.word	0x00000000
        /*0924*/ 	.word	0x00000070
        /*0928*/ 	.short	0x010a
        /*092a*/ 	.byte	0xff
	.zero		1


	//   ....[130]....
        /*092c*/ 	.word	0x00009ba0
        /*0930*/ 	.word	0x00000000
        /*0934*/ 	.word	0x00000078
        /*0938*/ 	.short	0x010a
        /*093a*/ 	.byte	0xff
	.zero		1


	//   ....[131]....
        /*093c*/ 	.word	0x00009c00
        /*0940*/ 	.word	0x00000000
        /*0944*/ 	.word	0x00000080
        /*0948*/ 	.short	0x010a
        /*094a*/ 	.byte	0xff
	.zero		1


	//   ....[132]....
        /*094c*/ 	.word	0x00009c60
        /*0950*/ 	.word	0x00000000
        /*0954*/ 	.word	0x00000088
        /*0958*/ 	.short	0x010a
        /*095a*/ 	.byte	0xff
	.zero		1


	//   ....[133]....
        /*095c*/ 	.word	0x00009cc0
        /*0960*/ 	.word	0x00000000
        /*0964*/ 	.word	0x00000070
        /*0968*/ 	.short	0x010a
        /*096a*/ 	.byte	0xff
	.zero		1


	//   ....[134]....
        /*096c*/ 	.word	0x00009d20
        /*0970*/ 	.word	0x00000000
        /*0974*/ 	.word	0x00000078
        /*0978*/ 	.short	0x010a
        /*097a*/ 	.byte	0xff
	.zero		1


	//   ....[135]....
        /*097c*/ 	.word	0x00009d80
        /*0980*/ 	.word	0x00000000
        /*0984*/ 	.word	0x00000080
        /*0988*/ 	.short	0x010a
        /*098a*/ 	.byte	0xff
	.zero		1


	//   ....[136]....
        /*098c*/ 	.word	0x00009dd0
        /*0990*/ 	.word	0x00000003
        /*0994*/ 	.word	0x000000a0
        /*0998*/ 	.short	0x010a
        /*099a*/ 	.byte	0xff
	.zero		1


	//   ....[137]....
        /*099c*/ 	.word	0x00009e30
        /*09a0*/ 	.word	0x00000002
        /*09a4*/ 	.word	0x00000050
        /*09a8*/ 	.short	0x010a
        /*09aa*/ 	.byte	0xff
	.zero		1


	//   ....[138]....
        /*09ac*/ 	.word	0x00009e80
        /*09b0*/ 	.word	0x00000063
        /*09b4*/ 	.word	0x000000c0
        /*09b8*/ 	.short	0x010a
        /*09ba*/ 	.byte	0xff
	.zero		1


	//   ....[139]....
        /*09bc*/ 	.word	0x00009ed0
        /*09c0*/ 	.word	0x00000003
        /*09c4*/ 	.word	0x00000050
        /*09c8*/ 	.short	0x010a
        /*09ca*/ 	.byte	0xff
	.zero		1


	//   ....[140]....
        /*09cc*/ 	.word	0x00009f20
        /*09d0*/ 	.word	0x0000003e
        /*09d4*/ 	.word	0x00000050
        /*09d8*/ 	.short	0x010a
        /*09da*/ 	.byte	0xff
	.zero		1


	//   ....[141]....
        /*09dc*/ 	.word	0x00009f70
        /*09e0*/ 	.word	0x0000003e
        /*09e4*/ 	.word	0x00000050
        /*09e8*/ 	.short	0x010a
        /*09ea*/ 	.byte	0xff
	.zero		1


	//----- nvinfo : EIATTR_NUM_MBARRIERS
	.align		4
.L_47:
        /*09ec*/ 	.byte	0x03, 0x38
        /*09ee*/ 	.short	0x0024


	//----- nvinfo : EIATTR_EXIT_INSTR_OFFSETS
	.align		4
        /*09f0*/ 	.byte	0x04, 0x1c
        /*09f2*/ 	.short	(.L_49 - .L_48)


	//   ....[0]....
.L_48:
        /*09f4*/ 	.word	0x000029e0


	//   ....[1]....
        /*09f8*/ 	.word	0x00002ed0


	//   ....[2]....
        /*09fc*/ 	.word	0x00002f30


	//   ....[3]....
        /*0a00*/ 	.word	0x00003d60


	//   ....[4]....
        /*0a04*/ 	.word	0x00004ec0


	//   ....[5]....
        /*0a08*/ 	.word	0x00004f00


	//   ....[6]....
        /*0a0c*/ 	.word	0x00009280


	//   ....[7]....
        /*0a10*/ 	.word	0x00009300


	//   ....[8]....
        /*0a14*/ 	.word	0x00009330


	//   ....[9]....
        /*0a18*/ 	.word	0x000093a0


	//----- nvinfo : EIATTR_MAX_THREADS
	.align		4
.L_49:
        /*0a1c*/ 	.byte	0x04, 0x05
        /*0a1e*/ 	.short	(.L_51 - .L_50)
.L_50:
        /*0a20*/ 	.word	0x00000100
        /*0a24*/ 	.word	0x00000001
        /*0a28*/ 	.word	0x00000001


	//----- nvinfo : EIATTR_CRS_STACK_SIZE
	.align		4
.L_51:
        /*0a2c*/ 	.byte	0x04, 0x1e
        /*0a2e*/ 	.short	(.L_53 - .L_52)
.L_52:
        /*0a30*/ 	.word	0x00000000


	//----- nvinfo : EIATTR_CBANK_PARAM_SIZE
	.align		4
.L_53:
        /*0a34*/ 	.byte	0x03, 0x19
        /*0a36*/ 	.short	0x0800


	//----- nvinfo : EIATTR_PARAM_CBANK
	.align		4
        /*0a38*/ 	.byte	0x04, 0x0a
        /*0a3a*/ 	.short	(.L_55 - .L_54)
	.align		4
.L_54:
        /*0a3c*/ 	.word	index@(.nv.constant0._ZN7cutlass13device_kernelINS_4gemm6kernel13GemmUniversalIN4cute5tupleIJiiiiEEENS1_10collective13CollectiveMmaINS1_35MainloopSm100TmaUmmaWarpSpecializedILi5ELi2ELi4ENS5_IJNS4_1CILi1EEENSA_ILi2EEESB_EEEEENS5_IJNSA_ILi128EEESF_NSA_ILi32EEEEEENS_6half_tENS5_IJlSB_lEEESI_SJ_NS4_8TiledMMAINS4_8MMA_AtomIJNS4_20SM100_MMA_F16BF16_SSISI_SI_fLi128ELi128ELNS4_4UMMA5MajorE0ELSO_0ELNSN_7ScaleInE0ELSP_0EEEEEENS4_6LayoutINS5_IJSB_SB_SB_EEENS5_IJNSA_ILi0EEESU_SU_EEEEENS5_IJNS4_10UnderscoreESX_SX_EEEEENS4_23SM90_TMA_LOAD_MULTICASTENS4_14ComposedLayoutINS4_7SwizzleILi2ELi4ELi3EEENS4_18smem_ptr_flag_bitsILi16EEENSS_INS5_IJNSA_ILi8EEESG_EEENS5_IJSG_SB_EEEEEEEvNS4_8identityENS4_13SM90_TMA_LOADES1A_vS1B_EENS_8epilogue10collective18CollectiveEpilogueINS1E_23Sm100TmaWarpSpecializedILi4ELi2ELi32ELb1ELb0EEEJSH_NS5_IJNSS_ISF_SB_EENSS_ISG_SB_EEEEESI_SJ_SI_SJ_NS1E_6fusion15FusionCallbacksIS1I_NS1M_17LinearCombinationISI_fSI_fLNS_15FloatRoundStyleE2EEESH_S1L_JEEENS4_5SM1004TMEM4LOAD26SM100_TMEM_LOAD_32dp32b32xES1C_S1A_NS4_39AutoVectorizingCopyWithAssumedAlignmentILi128EEENS4_14SM90_TMA_STOREES1A_S1X_S1X_EEEvvEEEEvNT_6ParamsE)
        /*0a40*/ 	.short	0x0380
        /*0a42*/ 	.short	0x0800


	//----- nvinfo : EIATTR_SW_WAR
	.align		4
.L_55:
        /*0a44*/ 	.byte	0x04, 0x36
        /*0a46*/ 	.short	(.L_57 - .L_56)
.L_56:
        /*0a48*/ 	.word	0x00000008
.L_57:


//--------------------- .nv.callgraph             --------------------------
	.section	.nv.callgraph,"",@"SHT_CUDA_CALLGRAPH"
	.align	4
	.sectionentsize	8
	.align		4
        /*0000*/ 	.word	0x00000000
	.align		4
        /*0004*/ 	.word	0xffffffff
	.align		4
        /*0008*/ 	.word	index@(_ZN7cutlass13device_kernelINS_4gemm6kernel13GemmUniversalIN4cute5tupleIJiiiiEEENS1_10collective13CollectiveMmaINS1_35MainloopSm100TmaUmmaWarpSpecializedILi5ELi2ELi4ENS5_IJNS4_1CILi1EEENSA_ILi2EEESB_EEEEENS5_IJNSA_ILi128EEESF_NSA_ILi32EEEEEENS_6half_tENS5_IJlSB_lEEESI_SJ_NS4_8TiledMMAINS4_8MMA_AtomIJNS4_20SM100_MMA_F16BF16_SSISI_SI_fLi128ELi128ELNS4_4UMMA5MajorE0ELSO_0ELNSN_7ScaleInE0ELSP_0EEEEEENS4_6LayoutINS5_IJSB_SB_SB_EEENS5_IJNSA_ILi0EEESU_SU_EEEEENS5_IJNS4_10UnderscoreESX_SX_EEEEENS4_23SM90_TMA_LOAD_MULTICASTENS4_14ComposedLayoutINS4_7SwizzleILi2ELi4ELi3EEENS4_18smem_ptr_flag_bitsILi16EEENSS_INS5_IJNSA_ILi8EEESG_EEENS5_IJSG_SB_EEEEEEEvNS4_8identityENS4_13SM90_TMA_LOADES1A_vS1B_EENS_8epilogue10collective18CollectiveEpilogueINS1E_23Sm100TmaWarpSpecializedILi4ELi2ELi32ELb1ELb0EEEJSH_NS5_IJNSS_ISF_SB_EENSS_ISG_SB_EEEEESI_SJ_SI_SJ_NS1E_6fusion15FusionCallbacksIS1I_NS1M_17LinearCombinationISI_fSI_fLNS_15FloatRoundStyleE2EEESH_S1L_JEEENS4_5SM1004TMEM4LOAD26SM100_TMEM_LOAD_32dp32b32xES1C_S1A_NS4_39AutoVectorizingCopyWithAssumedAlignmentILi128EEENS4_14SM90_TMA_STOREES1A_S1X_S1X_EEEvvEEEEvNT_6ParamsE)
	.align		4
        /*000c*/ 	.word	index@(__assertfail)
	.align		4
        /*0010*/ 	.word	0x00000000
	.align		4
        /*0014*/ 	.word	0xfffffffe
	.align		4
        /*0018*/ 	.word	0x00000000
	.align		4
        /*001c*/ 	.word	0xfffffffd
	.align		4
        /*0020*/ 	.word	0x00000000
	.align		4
        /*0024*/ 	.word	0xfffffffc


//--------------------- .nv.constant4             --------------------------
	.section	.nv.constant4,"a",@progbits
	.align	8
	.align		8
.nv.constant4:
        /*0000*/ 	.dword	__assertfail
	.align		8
        /*0008*/ 	.dword	__unnamed_1
	.align		8
        /*0010*/ 	.dword	__unnamed_2
	.align		8
        /*0018*/ 	.dword	_ZN39_INTERNAL_3f1e0dcf_4_k_cu_e30be8c1_66104cuda3std3__45__cpo5beginE
	.align		8
        /*0020*/ 	.dword	_ZN39_INTERNAL_3f1e0dcf_4_k_cu_e30be8c1_66104cuda3std3__45__cpo3endE
	.align		8
        /*0028*/ 	.dword	_ZN39_INTERNAL_3f1e0dcf_4_k_cu_e30be8c1_66104cuda3std3__45__cpo6cbeginE
	.align		8
        /*0030*/ 	.dword	_ZN39_INTERNAL_3f1e0dcf_4_k_cu_e30be8c1_66104cuda3std3__45__cpo4cendE
	.align		8
        /*0038*/ 	.dword	_ZN39_INTERNAL_3f1e0dcf_4_k_cu_e30be8c1_66104cuda3std3__441_GLOBAL__N__3f1e0dcf_4_k_cu_e30be8c1_66106ignoreE
	.align		8
        /*0040*/ 	.dword	_ZN39_INTERNAL_3f1e0dcf_4_k_cu_e30be8c1_66104cuda3std3__419piecewise_constructE
	.align		8
        /*0048*/ 	.dword	_ZN39_INTERNAL_3f1e0dcf_4_k_cu_e30be8c1_66104cuda3std3__48in_placeE
	.align		8
        /*0050*/ 	.dword	_ZN39_INTERNAL_3f1e0dcf_4_k_cu_e30be8c1_66104cuda3std6ranges3__45__cpo4swapE
	.align		8
        /*0058*/ 	.dword	_ZN39_INTERNAL_3f1e0dcf_4_k_cu_e30be8c1_66104cuda3std6ranges3__45__cpo9iter_moveE
	.align		8
        /*0060*/ 	.dword	_ZN39_INTERNAL_3f1e0dcf_4_k_cu_e30be8c1_66104cute7productE
	.align		8
        /*0068*/ 	.dword	_ZN39_INTERNAL_3f1e0dcf_4_k_cu_e30be8c1_66104cute1_E
	.align		8
        /*0070*/ 	.dword	$str$25
	.align		8
        /*0078*/ 	.dword	$str$26
	.align		8
        /*0080*/ 	.dword	$str$27
	.align		8
        /*0088*/ 	.dword	$str$28


//--------------------- .text._ZN7cutlass13device_kernelINS_4gemm6kernel13GemmUniversalIN4cute5tupleIJiiiiEEENS1_10collective13CollectiveMmaINS1_35MainloopSm100TmaUmmaWarpSpecializedILi5ELi2ELi4ENS5_IJNS4_1CILi1EEENSA_ILi2EEESB_EEEEENS5_IJNSA_ILi128EEESF_NSA_ILi32EEEEEENS_6half_tENS5_IJlSB_lEEESI_SJ_NS4_8TiledMMAINS4_8MMA_AtomIJNS4_20SM100_MMA_F16BF16_SSISI_SI_fLi128ELi128ELNS4_4UMMA5MajorE0ELSO_0ELNSN_7ScaleInE0ELSP_0EEEEEENS4_6LayoutINS5_IJSB_SB_SB_EEENS5_IJNSA_ILi0EEESU_SU_EEEEENS5_IJNS4_10UnderscoreESX_SX_EEEEENS4_23SM90_TMA_LOAD_MULTICASTENS4_14ComposedLayoutINS4_7SwizzleILi2ELi4ELi3EEENS4_18smem_ptr_flag_bitsILi16EEENSS_INS5_IJNSA_ILi8EEESG_EEENS5_IJSG_SB_EEEEEEEvNS4_8identityENS4_13SM90_TMA_LOADES1A_vS1B_EENS_8epilogue10collective18CollectiveEpilogueINS1E_23Sm100TmaWarpSpecializedILi4ELi2ELi32ELb1ELb0EEEJSH_NS5_IJNSS_ISF_SB_EENSS_ISG_SB_EEEEESI_SJ_SI_SJ_NS1E_6fusion15FusionCallbacksIS1I_NS1M_17LinearCombinationISI_fSI_fLNS_15FloatRoundStyleE2EEESH_S1L_JEEENS4_5SM1004TMEM4LOAD26SM100_TMEM_LOAD_32dp32b32xES1C_S1A_NS4_39AutoVectorizingCopyWithAssumedAlignmentILi128EEENS4_14SM90_TMA_STOREES1A_S1X_S1X_EEEvvEEEEvNT_6ParamsE --------------------------
	.section	.text._ZN7cutlass13device_kernelINS_4gemm6kernel13GemmUniversalIN4cute5tupleIJiiiiEEENS1_10collective13CollectiveMmaINS1_35MainloopSm100TmaUmmaWarpSpecializedILi5ELi2ELi4ENS5_IJNS4_1CILi1EEENSA_ILi2EEESB_EEEEENS5_IJNSA_ILi128EEESF_NSA_ILi32EEEEEENS_6half_tENS5_IJlSB_lEEESI_SJ_NS4_8TiledMMAINS4_8MMA_AtomIJNS4_20SM100_MMA_F16BF16_SSISI_SI_fLi128ELi128ELNS4_4UMMA5MajorE0ELSO_0ELNSN_7ScaleInE0ELSP_0EEEEEENS4_6LayoutINS5_IJSB_SB_SB_EEENS5_IJNSA_ILi0EEESU_SU_EEEEENS5_IJNS4_10UnderscoreESX_SX_EEEEENS4_23SM90_TMA_LOAD_MULTICASTENS4_14ComposedLayoutINS4_7SwizzleILi2ELi4ELi3EEENS4_18smem_ptr_flag_bitsILi16EEENSS_INS5_IJNSA_ILi8EEESG_EEENS5_IJSG_SB_EEEEEEEvNS4_8identityENS4_13SM90_TMA_LOADES1A_vS1B_EENS_8epilogue10collective18CollectiveEpilogueINS1E_23Sm100TmaWarpSpecializedILi4ELi2ELi32ELb1ELb0EEEJSH_NS5_IJNSS_ISF_SB_EENSS_ISG_SB_EEEEESI_SJ_SI_SJ_NS1E_6fusion15FusionCallbacksIS1I_NS1M_17LinearCombinationISI_fSI_fLNS_15FloatRoundStyleE2EEESH_S1L_JEEENS4_5SM1004TMEM4LOAD26SM100_TMEM_LOAD_32dp32b32xES1C_S1A_NS4_39AutoVectorizingCopyWithAssumedAlignmentILi128EEENS4_14SM90_TMA_STOREES1A_S1X_S1X_EEEvvEEEEvNT_6ParamsE,"ax",@progbits
	.align	128
.text._ZN7cutlass13device_kernelINS_4gemm6kernel13GemmUniversalIN4cute5tupleIJiiiiEEENS1_10collective13CollectiveMmaINS1_35MainloopSm100TmaUmmaWarpSpecializedILi5ELi2ELi4ENS5_IJNS4_1CILi1EEENSA_ILi2EEESB_EEEEENS5_IJNSA_ILi128EEESF_NSA_ILi32EEEEEENS_6half_tENS5_IJlSB_lEEESI_SJ_NS4_8TiledMMAINS4_8MMA_AtomIJNS4_20SM100_MMA_F16BF16_SSISI_SI_fLi128ELi128ELNS4_4UMMA5MajorE0ELSO_0ELNSN_7ScaleInE0ELSP_0EEEEEENS4_6LayoutINS5_IJSB_SB_SB_EEENS5_IJNSA_ILi0EEESU_SU_EEEEENS5_IJNS4_10UnderscoreESX_SX_EEEEENS4_23SM90_TMA_LOAD_MULTICASTENS4_14ComposedLayoutINS4_7SwizzleILi2ELi4ELi3EEENS4_18smem_ptr_flag_bitsILi16EEENSS_INS5_IJNSA_ILi8EEESG_EEENS5_IJSG_SB_EEEEEEEvNS4_8identityENS4_13SM90_TMA_LOADES1A_vS1B_EENS_8epilogue10collective18CollectiveEpilogueINS1E_23Sm100TmaWarpSpecializedILi4ELi2ELi32ELb1ELb0EEEJSH_NS5_IJNSS_ISF_SB_EENSS_ISG_SB_EEEEESI_SJ_SI_SJ_NS1E_6fusion15FusionCallbacksIS1I_NS1M_17LinearCombinationISI_fSI_fLNS_15FloatRoundStyleE2EEESH_S1L_JEEENS4_5SM1004TMEM4LOAD26SM100_TMEM_LOAD_32dp32b32xES1C_S1A_NS4_39AutoVectorizingCopyWithAssumedAlignmentILi128EEENS4_14SM90_TMA_STOREES1A_S1X_S1X_EEEvvEEEEvNT_6ParamsE:
        .type           _ZN7cutlass13device_kernelINS_4gemm6kernel13GemmUniversalIN4cute5tupleIJiiiiEEENS1_10collective13CollectiveMmaINS1_35MainloopSm100TmaUmmaWarpSpecializedILi5ELi2ELi4ENS5_IJNS4_1CILi1EEENSA_ILi2EEESB_EEEEENS5_IJNSA_ILi128EEESF_NSA_ILi32EEEEEENS_6half_tENS5_IJlSB_lEEESI_SJ_NS4_8TiledMMAINS4_8MMA_AtomIJNS4_20SM100_MMA_F16BF16_SSISI_SI_fLi128ELi128ELNS4_4UMMA5MajorE0ELSO_0ELNSN_7ScaleInE0ELSP_0EEEEEENS4_6LayoutINS5_IJSB_SB_SB_EEENS5_IJNSA_ILi0EEESU_SU_EEEEENS5_IJNS4_10UnderscoreESX_SX_EEEEENS4_23SM90_TMA_LOAD_MULTICASTENS4_14ComposedLayoutINS4_7SwizzleILi2ELi4ELi3EEENS4_18smem_ptr_flag_bitsILi16EEENSS_INS5_IJNSA_ILi8EEESG_EEENS5_IJSG_SB_EEEEEEEvNS4_8identityENS4_13SM90_TMA_LOADES1A_vS1B_EENS_8epilogue10collective18CollectiveEpilogueINS1E_23Sm100TmaWarpSpecializedILi4ELi2ELi32ELb1ELb0EEEJSH_NS5_IJNSS_ISF_SB_EENSS_ISG_SB_EEEEESI_SJ_SI_SJ_NS1E_6fusion15FusionCallbacksIS1I_NS1M_17LinearCombinationISI_fSI_fLNS_15FloatRoundStyleE2EEESH_S1L_JEEENS4_5SM1004TMEM4LOAD26SM100_TMEM_LOAD_32dp32b32xES1C_S1A_NS4_39AutoVectorizingCopyWithAssumedAlignmentILi128EEENS4_14SM90_TMA_STOREES1A_S1X_S1X_EEEvvEEEEvNT_6ParamsE,@function
        .size           _ZN7cutlass13device_kernelINS_4gemm6kernel13GemmUniversalIN4cute5tupleIJiiiiEEENS1_10collective13CollectiveMmaINS1_35MainloopSm100TmaUmmaWarpSpecializedILi5ELi2ELi4ENS5_IJNS4_1CILi1EEENSA_ILi2EEESB_EEEEENS5_IJNSA_ILi128EEESF_NSA_ILi32EEEEEENS_6half_tENS5_IJlSB_lEEESI_SJ_NS4_8TiledMMAINS4_8MMA_AtomIJNS4_20SM100_MMA_F16BF16_SSISI_SI_fLi128ELi128ELNS4_4UMMA5MajorE0ELSO_0ELNSN_7ScaleInE0ELSP_0EEEEEENS4_6LayoutINS5_IJSB_SB_SB_EEENS5_IJNSA_ILi0EEESU_SU_EEEEENS5_IJNS4_10UnderscoreESX_SX_EEEEENS4_23SM90_TMA_LOAD_MULTICASTENS4_14ComposedLayoutINS4_7SwizzleILi2ELi4ELi3EEENS4_18smem_ptr_flag_bitsILi16EEENSS_INS5_IJNSA_ILi8EEESG_EEENS5_IJSG_SB_EEEEEEEvNS4_8identityENS4_13SM90_TMA_LOADES1A_vS1B_EENS_8epilogue10collective18CollectiveEpilogueINS1E_23Sm100TmaWarpSpecializedILi4ELi2ELi32ELb1ELb0EEEJSH_NS5_IJNSS_ISF_SB_EENSS_ISG_SB_EEEEESI_SJ_SI_SJ_NS1E_6fusion15FusionCallbacksIS1I_NS1M_17LinearCombinationISI_fSI_fLNS_15FloatRoundStyleE2EEESH_S1L_JEEENS4_5SM1004TMEM4LOAD26SM100_TMEM_LOAD_32dp32b32xES1C_S1A_NS4_39AutoVectorizingCopyWithAssumedAlignmentILi128EEENS4_14SM90_TMA_STOREES1A_S1X_S1X_EEEvvEEEEvNT_6ParamsE,(.L_x_186 - _ZN7cutlass13device_kernelINS_4gemm6kernel13GemmUniversalIN4cute5tupleIJiiiiEEENS1_10collective13CollectiveMmaINS1_35MainloopSm100TmaUmmaWarpSpecializedILi5ELi2ELi4ENS5_IJNS4_1CILi1EEENSA_ILi2EEESB_EEEEENS5_IJNSA_ILi128EEESF_NSA_ILi32EEEEEENS_6half_tENS5_IJlSB_lEEESI_SJ_NS4_8TiledMMAINS4_8MMA_AtomIJNS4_20SM100_MMA_F16BF16_SSISI_SI_fLi128ELi128ELNS4_4UMMA5MajorE0ELSO_0ELNSN_7ScaleInE0ELSP_0EEEEEENS4_6LayoutINS5_IJSB_SB_SB_EEENS5_IJNSA_ILi0EEESU_SU_EEEEENS5_IJNS4_10UnderscoreESX_SX_EEEEENS4_23SM90_TMA_LOAD_MULTICASTENS4_14ComposedLayoutINS4_7SwizzleILi2ELi4ELi3EEENS4_18smem_ptr_flag_bitsILi16EEENSS_INS5_IJNSA_ILi8EEESG_EEENS5_IJSG_SB_EEEEEEEvNS4_8identityENS4_13SM90_TMA_LOADES1A_vS1B_EENS_8epilogue10collective18CollectiveEpilogueINS1E_23Sm100TmaWarpSpecializedILi4ELi2ELi32ELb1ELb0EEEJSH_NS5_IJNSS_ISF_SB_EENSS_ISG_SB_EEEEESI_SJ_SI_SJ_NS1E_6fusion15FusionCallbacksIS1I_NS1M_17LinearCombinationISI_fSI_fLNS_15FloatRoundStyleE2EEESH_S1L_JEEENS4_5SM1004TMEM4LOAD26SM100_TMEM_LOAD_32dp32b32xES1C_S1A_NS4_39AutoVectorizingCopyWithAssumedAlignmentILi128EEENS4_14SM90_TMA_STOREES1A_S1X_S1X_EEEvvEEEEvNT_6ParamsE)
        .other          _ZN7cutlass13device_kernelINS_4gemm6kernel13GemmUniversalIN4cute5tupleIJiiiiEEENS1_10collective13CollectiveMmaINS1_35MainloopSm100TmaUmmaWarpSpecializedILi5ELi2ELi4ENS5_IJNS4_1CILi1EEENSA_ILi2EEESB_EEEEENS5_IJNSA_ILi128EEESF_NSA_ILi32EEEEEENS_6half_tENS5_IJlSB_lEEESI_SJ_NS4_8TiledMMAINS4_8MMA_AtomIJNS4_20SM100_MMA_F16BF16_SSISI_SI_fLi128ELi128ELNS4_4UMMA5MajorE0ELSO_0ELNSN_7ScaleInE0ELSP_0EEEEEENS4_6LayoutINS5_IJSB_SB_SB_EEENS5_IJNSA_ILi0EEESU_SU_EEEEENS5_IJNS4_10UnderscoreESX_SX_EEEEENS4_23SM90_TMA_LOAD_MULTICASTENS4_14ComposedLayoutINS4_7SwizzleILi2ELi4ELi3EEENS4_18smem_ptr_flag_bitsILi16EEENSS_INS5_IJNSA_ILi8EEESG_EEENS5_IJSG_SB_EEEEEEEvNS4_8identityENS4_13SM90_TMA_LOADES1A_vS1B_EENS_8epilogue10collective18CollectiveEpilogueINS1E_23Sm100TmaWarpSpecializedILi4ELi2ELi32ELb1ELb0EEEJSH_NS5_IJNSS_ISF_SB_EENSS_ISG_SB_EEEEESI_SJ_SI_SJ_NS1E_6fusion15FusionCallbacksIS1I_NS1M_17LinearCombinationISI_fSI_fLNS_15FloatRoundStyleE2EEESH_S1L_JEEENS4_5SM1004TMEM4LOAD26SM100_TMEM_LOAD_32dp32b32xES1C_S1A_NS4_39AutoVectorizingCopyWithAssumedAlignmentILi128EEENS4_14SM90_TMA_STOREES1A_S1X_S1X_EEEvvEEEEvNT_6ParamsE,@"STO_CUDA_ENTRY STV_DEFAULT"
_ZN7cutlass13device_kernelINS_4gemm6kernel13GemmUniversalIN4cute5tupleIJiiiiEEENS1_10collective13CollectiveMmaINS1_35MainloopSm100TmaUmmaWarpSpecializedILi5ELi2ELi4ENS5_IJNS4_1CILi1EEENSA_ILi2EEESB_EEEEENS5_IJNSA_ILi128EEESF_NSA_ILi32EEEEEENS_6half_tENS5_IJlSB_lEEESI_SJ_NS4_8TiledMMAINS4_8MMA_AtomIJNS4_20SM100_MMA_F16BF16_SSISI_SI_fLi128ELi128ELNS4_4UMMA5MajorE0ELSO_0ELNSN_7ScaleInE0ELSP_0EEEEEENS4_6LayoutINS5_IJSB_SB_SB_EEENS5_IJNSA_ILi0EEESU_SU_EEEEENS5_IJNS4_10UnderscoreESX_SX_EEEEENS4_23SM90_TMA_LOAD_MULTICASTENS4_14ComposedLayoutINS4_7SwizzleILi2ELi4ELi3EEENS4_18smem_ptr_flag_bitsILi16EEENSS_INS5_IJNSA_ILi8EEESG_EEENS5_IJSG_SB_EEEEEEEvNS4_8identityENS4_13SM90_TMA_LOADES1A_vS1B_EENS_8epilogue10collective18CollectiveEpilogueINS1E_23Sm100TmaWarpSpecializedILi4ELi2ELi32ELb1ELb0EEEJSH_NS5_IJNSS_ISF_SB_EENSS_ISG_SB_EEEEESI_SJ_SI_SJ_NS1E_6fusion15FusionCallbacksIS1I_NS1M_17LinearCombinationISI_fSI_fLNS_15FloatRoundStyleE2EEESH_S1L_JEEENS4_5SM1004TMEM4LOAD26SM100_TMEM_LOAD_32dp32b32xES1C_S1A_NS4_39AutoVectorizingCopyWithAssumedAlignmentILi128EEENS4_14SM90_TMA_STOREES1A_S1X_S1X_EEEvvEEEEvNT_6ParamsE:
[----:B------:R-:W1:Y:S01]  /*0000*/  LDC R1, c[0x0][0x37c] ;  /* 0x0000df00ff017b82 */ /* 0x000e620000000800 */
[----:B------:R-:W2:Y:S01]  /*0010*/  S2R R94, SR_TID.X ;  /* 0x00000000005e7919 */ /* 0x000ea20000002100 */
[----:B------:R-:W3:Y:S01]  /*0020*/  LDCU.64 UR8, c[0x0][0x890] ;  /* 0x00011200ff0877ac */ /* 0x000ee20008000a00 */
[----:B------:R-:W-:Y:S02]  /*0030*/  PRMT R80, RZ, 0x7610, R80 ;  /* 0x00007610ff507816 */ /* 0x000fe40000000050 */
[----:B------:R-:W-:Y:S01]  /*0040*/  ELECT P3, URZ, PT ;  /* 0x0000000000ff782f */ /* 0x000fe20003860000 */
[----:B---3--:R-:W-:-:S04]  /*0050*/  UISETP.NE.U32.AND UP0, UPT, UR8, URZ, UPT ;  /* 0x000000ff0800728c */ /* 0x008fc8000bf05070 */
[----:B------:R-:W-:Y:S01]  /*0060*/  UISETP.NE.AND.EX UP0, UPT, UR9, URZ, UPT, UP0 ;  /* 0x000000ff0900728c */ /* 0x000fe2000bf05300 */
[----:B--2---:R-:W-:-:S05]  /*0070*/  SHF.R.U32.HI R81, RZ, 0x5, R94 ;  /* 0x00000005ff517819 */ /* 0x004fca000001165e */
[----:B------:R-:W2:Y:S02]  /*0080*/  SHFL.IDX PT, R0, R81, RZ, 0x1f ;  /* 0x00001fff51007589 */ /* 0x000ea400000e0000 */
[----:B--2---:R-:W-:Y:S01]  /*0090*/  R2UR UR17, R0 ;  /* 0x00000000001172ca */ /* 0x004fe200000e0000 */
[----:B-1----:R-:W-:-:S14]  /*00a0*/  BRA.U UP0, `(.L_x_0) ;  /* 0x0000000100307547 */ /* 0x002fdc000b800000 */
[----:B------:R-:W1:Y:S02]  /*00b0*/  LDCU.64 UR4, c[0x0][0x888] ;  /* 0x00011100ff0477ac */ /* 0x000e640008000a00 */
[----:B-1----:R-:W-:-:S04]  /*00c0*/  UISETP.NE.U32.AND UP0, UPT, UR4, URZ, UPT ;  /* 0x000000ff0400728c */ /* 0x002fc8000bf05070 */
[----:B------:R-:W-:-:S09]  /*00d0*/  UISETP.NE.AND.EX UP0, UPT, UR5, URZ, UPT, UP0 ;  /* 0x000000ff0500728c */ /* 0x000fd2000bf05300 */
[----:B------:R-:W-:Y:S05]  /*00e0*/  BRA.U !UP0, `(.L_x_1) ;  /* 0x0000000108147547 */ /* 0x000fea000b800000 */
[----:B------:R-:W1:Y:S01]  /*00f0*/  LDC.64 R2, c[0x0][0x888] ;  /* 0x00022200ff027b82 */ /* 0x000e620000000a00 */
[----:B------:R-:W1:Y:S02]  /*0100*/  LDCU.64 UR4, c[0x0][0x358] ;  /* 0x00006b00ff0477ac */ /* 0x000e640008000a00 */
[----:B-1----:R1:W5:Y:S01]  /*0110*/  LDG.E R41, desc[UR4][R2.64] ;  /* 0x0000000402297981 */ /* 0x002362000c1e1900 */
[----:B------:R-:W-:Y:S01]  /*0120*/  HFMA2 R80, -RZ, RZ, 0, 5.9604644775390625e-08 ;  /* 0x00000001ff507431 */ /* 0x000fe200000001ff */
[----:B------:R-:W-:Y:S05]  /*0130*/  BRA `(.L_x_0) ;  /* 0x00000000000c7947 */ /* 0x000fea0003800000 */
.L_x_1:
[----:B------:R-:W1:Y:S01]  /*0140*/  LDCU UR4, c[0x0][0x880] ;  /* 0x00011000ff0477ac */ /* 0x000e620008000800 */
[----:B------:R-:W-:Y:S01]  /*0150*/  HFMA2 R80, -RZ, RZ, 0, 5.9604644775390625e-08 ;  /* 0x00000001ff507431 */ /* 0x000fe200000001ff */
[----:B-1----:R-:W-:-:S07]  /*0160*/  MOV R41, UR4 ;  /* 0x0000000400297c02 */ /* 0x002fce0008000f00 */
.L_x_0:
[----:B------:R-:W2:Y:S02]  /*0170*/  LDCU.64 UR4, c[0x0][0x8b0] ;  /* 0x00011600ff0477ac */ /* 0x000ea40008000a00 */
[----:B--2---:R-:W-:-:S04]  /*0180*/  UISETP.NE.U32.AND UP0, UPT, UR4, URZ, UPT ;  /* 0x000000ff0400728c */ /* 0x004fc8000bf05070 */
[----:B------:R-:W-:-:S09]  /*0190*/  UISETP.NE.AND.EX UP0, UPT, UR5, URZ, UPT, UP0 ;  /* 0x000000ff0500728c */ /* 0x000fd2000bf05300 */
[----:B------:R-:W-:Y:S05]  /*01a0*/  BRA.U UP0, `(.L_x_2) ;  /* 0x0000000100287547 */ /* 0x000fea000b800000 */
[----:B------:R-:W2:Y:S02]  /*01b0*/  LDCU.64 UR4, c[0x0][0x8a8] ;  /* 0x00011500ff0477ac */ /* 0x000ea40008000a00 */
[----:B--2---:R-:W-:-:S04]  /*01c0*/  UISETP.NE.U32.AND UP0, UPT, UR4, URZ, UPT ;  /* 0x000000ff0400728c */ /* 0x004fc8000bf05070 */
[----:B------:R-:W-:-:S09]  /*01d0*/  UISETP.NE.AND.EX UP0, UPT, UR5, URZ, UPT, UP0 ;  /* 0x000000ff0500728c */ /* 0x000fd2000bf05300 */
[----:B------:R-:W-:Y:S05]  /*01e0*/  BRA.U !UP0, `(.L_x_3) ;  /* 0x0000000108107547 */ /* 0x000fea000b800000 */
[----:B------:R-:W2:Y:S01]  /*01f0*/  LDC.64 R38, c[0x0][0x8a8] ;  /* 0x00022a00ff267b82 */ /* 0x000ea20000000a00 */
[----:B------:R-:W2:Y:S02]  /*0200*/  LDCU.64 UR4, c[0x0][0x358] ;  /* 0x00006b00ff0477ac */ /* 0x000ea40008000a00 */
[----:B--2---:R2:W5:Y:S01]  /*0210*/  LDG.E R38, desc[UR4][R38.64] ;  /* 0x0000000426267981 */ /* 0x004562000c1e1900 */
[----:B------:R-:W-:Y:S05]  /*0220*/  BRA `(.L_x_2) ;  /* 0x0000000000087947 */ /* 0x000fea0003800000 */
.L_x_3:
[----:B------:R-:W2:Y:S02]  /*0230*/  LDCU UR4, c[0x0][0x8a0] ;  /* 0x00011400ff0477ac */ /* 0x000ea40008000800 */
[----:B--2---:R-:W-:Y:S02]  /*0240*/  MOV R38, UR4 ;  /* 0x0000000400267c02 */ /* 0x004fe40008000f00 */
.L_x_2:
[----:B------:R-:W-:Y:S01]  /*0250*/  IMAD.U32 R0, RZ, RZ, UR17 ;  /* 0x00000011ff007e24 */ /* 0x000fe2000f8e00ff */
[----:B------:R-:W-:Y:S04]  /*0260*/  BSSY.RECONVERGENT B0, `(.L_x_4) ;  /* 0x000000c000007945 */ /* 0x000fe80003800200 */
[C---:B------:R-:W-:Y:S02]  /*0270*/  ISETP.NE.OR P1, PT, R0.reuse, 0x1, !P3 ;  /* 0x000000010000780c */ /* 0x040fe40005f25670 */
[----:B------:R-:W-:-:S11]  /*0280*/  ISETP.NE.OR P0, PT, R0, 0x3, !P3 ;  /* 0x000000030000780c */ /* 0x000fd60005f05670 */
[----:B------:R-:W-:Y:S05]  /*0290*/  @P1 BRA `(.L_x_5) ;  /* 0x0000000000201947 */ /* 0x000fea0003800000 */
[----:B------:R-:W3:Y:S02]  /*02a0*/  LDCU.64 UR4, c[0x0][0x348] ;  /* 0x00006900ff0477ac */ /* 0x000ee40008000a00 */
[----:B---3--:R-:W-:Y:S02]  /*02b0*/  UIADD3 UR6, UP1, UPT, UR4, 0x80, URZ ;  /* 0x0000008004067890 */ /* 0x008fe4000ff3e0ff */
[----:B------:R-:W-:Y:S02]  /*02c0*/  UIADD3 UR4, UP0, UPT, UR4, 0x180, URZ ;  /* 0x0000018004047890 */ /* 0x000fe4000ff1e0ff */
[----:B------:R-:W-:Y:S02]  /*02d0*/  UIADD3.X UR7, UPT, UPT, URZ, UR5, URZ, UP1, !UPT ;  /* 0x00000005ff077290 */ /* 0x000fe40008ffe4ff */
[----:B------:R-:W-:-:S07]  /*02e0*/  UIADD3.X UR5, UPT, UPT, URZ, UR5, URZ, UP0, !UPT ;  /* 0x00000005ff057290 */ /* 0x000fce00087fe4ff */
[----:B------:R3:W-:Y:S02]  /*02f0*/  UTMACCTL.PF [UR6] ;  /* 0x00000000060079b9 */ /* 0x0007e40008040000 */
[----:B------:R3:W-:Y:S02]  /*0300*/  UTMACCTL.PF [UR4] ;  /* 0x00000000040079b9 */ /* 0x0007e40008040000 */
[----:B---3--:R-:W-:Y:S01]  /*0310*/  NOP ;  /* 0x0000000000007918 */ /* 0x008fe20000000000 */
.L_x_5:
[----:B------:R-:W-:Y:S05]  /*0320*/  BSYNC.RECONVERGENT B0 ;  /* 0x0000000000007941 */ /* 0x000fea0003800200 */
.L_x_4:
[----:B------:R-:W-:Y:S04]  /*0330*/  BSSY.RECONVERGENT B0, `(.L_x_6) ;  /* 0x000000a000007945 */ /* 0x000fe80003800200 */
        /* <DEDUP_REMOVED lines=9> */
.L_x_7:
[----:B------:R-:W-:Y:S05]  /*03d0*/  BSYNC.RECONVERGENT B0 ;  /* 0x0000000000007941 */ /* 0x000fea0003800200 */
.L_x_6:
[----:B------:R-:W3:Y:S01]  /*03e0*/  LDCU.64 UR4, c[0x0][0x888] ;  /* 0x00011100ff0477ac */ /* 0x000ee20008000a00 */
[----:B------:R-:W-:Y:S02]  /*03f0*/  UISETP.EQ.U32.AND UP1, UPT, UR8, URZ, UPT ;  /* 0x000000ff0800728c */ /* 0x000fe4000bf22070 */
[----:B------:R-:W-:Y:S02]  /*0400*/  UPLOP3.LUT UP3, UPT, UPT, UPT, UPT, 0x80, 0x8 ;  /* 0x000000000008789c */ /* 0x000fe40003f6f070 */
[----:B---3--:R-:W-:-:S04]  /*0410*/  UISETP.NE.U32.AND UP0, UPT, UR4, URZ, UPT ;  /* 0x000000ff0400728c */ /* 0x008fc8000bf05070 */
[----:B------:R-:W-:-:S04]  /*0420*/  UISETP.NE.AND.EX UP0, UPT, UR5, URZ, UPT, UP0 ;  /* 0x000000ff0500728c */ /* 0x000fc8000bf05300 */
[----:B------:R-:W-:-:S04]  /*0430*/  UISETP.EQ.OR.EX UP2, UPT, UR9, URZ, !UP0, UP1 ;  /* 0x000000ff0900728c */ /* 0x000fc8000c742710 */
[----:B------:R-:W-:-:S06]  /*0440*/  UP2UR UR4, UPR, URZ, 0x4 ;  /* 0x00000004ff047883 */ /* 0x000fcc0008000000 */
[----:B------:R-:W-:Y:S01]  /*0450*/  MOV R83, UR4 ;  /* 0x0000000400537c02 */ /* 0x000fe20008000f00 */
[----:B------:R-:W-:Y:S06]  /*0460*/  BRA.U !UP2, `(.L_x_8) ;  /* 0x000000010a207547 */ /* 0x000fec000b800000 */
[----:B------:R-:W-:Y:S01]  /*0470*/  UISETP.NE.U32.AND UP1, UPT, UR8, URZ, UPT ;  /* 0x000000ff0800728c */ /* 0x000fe2000bf25070 */
[----:B-----5:R-:W-:Y:S01]  /*0480*/  FSETP.NEU.AND P0, PT, R41, RZ, PT ;  /* 0x000000ff2900720b */ /* 0x020fe20003f0d000 */
[----:B------:R-:W-:Y:S02]  /*0490*/  USEL UR4, URZ, 0xffffffff, UP0 ;  /* 0xffffffffff047887 */ /* 0x000fe40008000000 */
[----:B------:R-:W-:-:S10]  /*04a0*/  UISETP.NE.AND.EX UP1, UPT, UR9, URZ, UPT, UP1 ;  /* 0x000000ff0900728c */ /* 0x000fd4000bf25310 */
[----:B------:R-:W-:Y:S01]  /*04b0*/  VOTEU.ANY UP0, P0 ;  /* 0x0000000000ff7886 */ /* 0x000fe20000000100 */
[----:B------:R-:W-:-:S04]  /*04c0*/  @!UP1 USEL UR4, URZ, 0xffffffff, UP0 ;  /* 0xffffffffff049887 */ /* 0x000fc80008000000 */
[----:B------:R-:W-:-:S04]  /*04d0*/  ULOP3.LUT UR4, UR4, 0x1, URZ, 0xc0, !UPT ;  /* 0x0000000104047892 */ /* 0x000fc8000f8ec0ff */
[----:B------:R-:W-:-:S11]  /*04e0*/  UISETP.NE.U32.AND UP3, UPT, UR4, 0x1, UPT ;  /* 0x000000010400788c */ /* 0x000fd6000bf65070 */
.L_x_8:
[----:B-1----:R-:W1:Y:S01]  /*04f0*/  SHFL.IDX PT, R2, R81, RZ, 0x1f ;  /* 0x00001fff51027589 */ /* 0x002e6200000e0000 */
[----:B------:R-:W-:-:S04]  /*0500*/  UISETP.NE.AND UP0, UPT, UR17, 0x2, UPT ;  /* 0x000000021100788c */ /* 0x000fc8000bf05270 */
[----:B------:R-:W-:Y:S01]  /*0510*/  USEL UR43, URZ, 0x1, UP0 ;  /* 0x00000001ff2b7887 */ /* 0x000fe20008000000 */
[----:B-1----:R-:W-:-:S13]  /*0520*/  ISETP.NE.AND P0, PT, R2, RZ, PT ;  /* 0x000000ff0200720c */ /* 0x002fda0003f05270 */
[----:B------:R-:W-:Y:S05]  /*0530*/  @P0 BRA `(.L_x_9) ;  /* 0x0000000000600947 */ /* 0x000fea0003800000 */
[----:B------:R-:W1:Y:S01]  /*0540*/  S2UR UR4, SR_CgaCtaId ;  /* 0x00000000000479c3 */ /* 0x000e620000008800 */
[----:B------:R-:W-:Y:S01]  /*0550*/  UMOV UR5, 0x400 ;  /* 0x0000040000057882 */ /* 0x000fe20000000000 */
[----:B------:R-:W-:Y:S01]  /*0560*/  UMOV UR8, 0x1 ;  /* 0x0000000100087882 */ /* 0x000fe20000000000 */
[----:B------:R-:W-:Y:S01]  /*0570*/  UMOV UR6, 0x2 ;  /* 0x0000000200067882 */ /* 0x000fe20000000000 */
[----:B------:R-:W-:-:S04]  /*0580*/  UIADD3 UR8, UPT, UPT, -UR8, 0x100000, URZ ;  /* 0x0010000008087890 */ /* 0x000fc8000fffe1ff */
[----:B------:R-:W-:Y:S02]  /*0590*/  USHF.L.U32 UR9, UR8, 0xb, URZ ;  /* 0x0000000b08097899 */ /* 0x000fe400080006ff */
[----:B------:R-:W-:Y:S02]  /*05a0*/  USHF.L.U32 UR8, UR8, 0x1, URZ ;  /* 0x0000000108087899 */ /* 0x000fe400080006ff */
[----:B------:R-:W-:-:S04]  /*05b0*/  UIADD3 UR6, UPT, UPT, -UR6, 0x100000, URZ ;  /* 0x0010000006067890 */ /* 0x000fc8000fffe1ff */
[----:B------:R-:W-:Y:S02]  /*05c0*/  USHF.L.U32 UR7, UR6, 0xb, URZ ;  /* 0x0000000b06077899 */ /* 0x000fe400080006ff */
[----:B------:R-:W-:Y:S01]  /*05d0*/  USHF.L.U32 UR6, UR6, 0x1, URZ ;  /* 0x0000000106067899 */ /* 0x000fe200080006ff */
[----:B------:R-:W-:Y:S01]  /*05e0*/  ELECT P0, URZ, PT ;  /* 0x0000000000ff782f */ /* 0x000fe20003800000 */
[----:B-1----:R-:W-:Y:S01]  /*05f0*/  ULEA UR4, UR4, UR5, 0x18 ;  /* 0x0000000504047291 */ /* 0x002fe2000f8ec0ff */
[----:B------:R-:W1:Y:S11]  /*0600*/  FENCE.VIEW.ASYNC.S ;  /* 0x00000000000073c6 */ /* 0x000e760000000000 */
[----:B-1----:R1:W3:Y:S01]  /*0610*/  SYNCS.EXCH.64 URZ, [UR4], UR8 ;  /* 0x0000000804ff75b2 */ /* 0x0022e20008000100 */
[----:B------:R1:W4:Y:S01]  /*0620*/  SYNCS.EXCH.64 URZ, [UR4+0x28], UR6 ;  /* 0x0000280604ff75b2 */ /* 0x0003220008000100 */
[----:B------:R1:W1:Y:S01]  /*0630*/  SYNCS.EXCH.64 URZ, [UR4+0x8], UR8 ;  /* 0x0000080804ff75b2 */ /* 0x0002620008000100 */
[----:B------:R1:W1:Y:S01]  /*0640*/  SYNCS.EXCH.64 URZ, [UR4+0x30], UR6 ;  /* 0x0000300604ff75b2 */ /* 0x0002620008000100 */
[----:B------:R1:W1:Y:S01]  /*0650*/  SYNCS.EXCH.64 URZ, [UR4+0x10], UR8 ;  /* 0x0000100804ff75b2 */ /* 0x0002620008000100 */
[----:B------:R1:W1:Y:S01]  /*0660*/  SYNCS.EXCH.64 URZ, [UR4+0x38], UR6 ;  /* 0x0000380604ff75b2 */ /* 0x0002620008000100 */
[----:B------:R1:W1:Y:S01]  /*0670*/  SYNCS.EXCH.64 URZ, [UR4+0x18], UR8 ;  /* 0x0000180804ff75b2 */ /* 0x0002620008000100 */
[----:B------:R1:W1:Y:S01]  /*0680*/  SYNCS.EXCH.64 URZ, [UR4+0x40], UR6 ;  /* 0x0000400604ff75b2 */ /* 0x0002620008000100 */
[----:B------:R1:W1:Y:S01]  /*0690*/  SYNCS.EXCH.64 URZ, [UR4+0x20], UR8 ;  /* 0x0000200804ff75b2 */ /* 0x0002620008000100 */
[----:B------:R1:W1:Y:S01]  /*06a0*/  SYNCS.EXCH.64 URZ, [UR4+0x48], UR6 ;  /* 0x0000480604ff75b2 */ /* 0x0002620008000100 */
[----:B------:R-:W-:Y:S01]  /*06b0*/  NOP ;  /* 0x0000000000007918 */ /* 0x000fe20000000000 */
.L_x_9:
[----:B------:R-:W2:Y:S01]  /*06c0*/  SHFL.IDX PT, R2, R81, RZ, 0x1f ;  /* 0x00001fff51027589 */ /* 0x000ea200000e0000 */
[----:B------:R-:W-:Y:S01]  /*06d0*/  NOP ;  /* 0x0000000000007918 */ /* 0x000fe20000000000 */
[----:B--2---:R-:W-:-:S13]  /*06e0*/  ISETP.NE.AND P0, PT, R2, 0x1, PT ;  /* 0x000000010200780c */ /* 0x004fda0003f05270 */
[----:B------:R-:W-:Y:S05]  /*06f0*/  @P0 BRA `(.L_x_10) ;  /* 0x0000000000580947 */ /* 0x000fea0003800000 */
[----:B-1----:R-:W1:Y:S01]  /*0700*/  S2UR UR4, SR_CgaCtaId ;  /* 0x00000000000479c3 */ /* 0x002e620000008800 */
        /* <DEDUP_REMOVED lines=12> */
[----:B-1----:R2:W1:Y:S01]  /*07d0*/  SYNCS.EXCH.64 URZ, [UR4+0x50], UR8 ;  /* 0x0000500804ff75b2 */ /* 0x0024620008000100 */
[----:B------:R2:W1:Y:S01]  /*07e0*/  SYNCS.EXCH.64 URZ, [UR4+0x70], UR6 ;  /* 0x0000700604ff75b2 */ /* 0x0004620008000100 */
[----:B------:R2:W1:Y:S01]  /*07f0*/  SYNCS.EXCH.64 URZ, [UR4+0x58], UR8 ;  /* 0x0000580804ff75b2 */ /* 0x0004620008000100 */
[----:B------:R2:W1:Y:S01]  /*0800*/  SYNCS.EXCH.64 URZ, [UR4+0x78], UR6 ;  /* 0x0000780604ff75b2 */ /* 0x0004620008000100 */
[----:B------:R2:W1:Y:S01]  /*0810*/  SYNCS.EXCH.64 URZ, [UR4+0x60], UR8 ;  /* 0x0000600804ff75b2 */ /* 0x0004620008000100 */
[----:B------:R2:W1:Y:S01]  /*0820*/  SYNCS.EXCH.64 URZ, [UR4+0x80], UR6 ;  /* 0x0000800604ff75b2 */ /* 0x0004620008000100 */
[----:B------:R2:W1:Y:S01]  /*0830*/  SYNCS.EXCH.64 URZ, [UR4+0x68], UR8 ;  /* 0x0000680804ff75b2 */ /* 0x0004620008000100 */
[----:B------:R2:W1:Y:S02]  /*0840*/  SYNCS.EXCH.64 URZ, [UR4+0x88], UR6 ;  /* 0x0000880604ff75b2 */ /* 0x0004640008000100 */
[----:B--2---:R-:W-:Y:S01]  /*0850*/  NOP ;  /* 0x0000000000007918 */ /* 0x004fe20000000000 */
.L_x_10:
[----:B------:R-:W2:Y:S01]  /*0860*/  SHFL.IDX PT, R2, R81, RZ, 0x1f ;  /* 0x00001fff51027589 */ /* 0x000ea200000e0000 */
[----:B------:R-:W-:Y:S01]  /*0870*/  NOP ;  /* 0x0000000000007918 */ /* 0x000fe20000000000 */
[----:B--2---:R-:W-:-:S13]  /*0880*/  ISETP.NE.AND P0, PT, R2, 0x3, PT ;  /* 0x000000030200780c */ /* 0x004fda0003f05270 */
[----:B------:R-:W-:Y:S05]  /*0890*/  @P0 BRA `(.L_x_11) ;  /* 0x0000000000300947 */ /* 0x000fea0003800000 */
[----:B-1----:R-:W1:Y:S01]  /*08a0*/  S2UR UR6, SR_CgaCtaId ;  /* 0x00000000000679c3 */ /* 0x002e620000008800 */
[----:B------:R-:W-:Y:S01]  /*08b0*/  UMOV UR4, 0x400 ;  /* 0x0000040000047882 */ /* 0x000fe20000000000 */
[----:B------:R-:W-:Y:S01]  /*08c0*/  UMOV UR5, 0x20 ;  /* 0x0000002000057882 */ /* 0x000fe20000000000 */
[----:B------:R-:W-:Y:S01]  /*08d0*/  ELECT P0, URZ, PT ;  /* 0x0000000000ff782f */ /* 0x000fe20003800000 */
[----:B-1----:R-:W-:Y:S02]  /*08e0*/  ULEA UR6, UR6, UR4, 0x18 ;  /* 0x0000000406067291 */ /* 0x002fe4000f8ec0ff */
[----:B------:R-:W-:-:S04]  /*08f0*/  UIADD3 UR4, UPT, UPT, -UR5, 0x100000, URZ ;  /* 0x0010000005047890 */ /* 0x000fc8000fffe1ff */
[----:B------:R-:W-:Y:S02]  /*0900*/  USHF.L.U32 UR5, UR4, 0xb, URZ ;  /* 0x0000000b04057899 */ /* 0x000fe400080006ff */
[----:B------:R-:W-:Y:S01]  /*0910*/  USHF.L.U32 UR4, UR4, 0x1, URZ ;  /* 0x0000000104047899 */ /* 0x000fe200080006ff */
[----:B------:R-:W1:Y:S11]  /*0920*/  FENCE.VIEW.ASYNC.S ;  /* 0x00000000000073c6 */ /* 0x000e760000000000 */
[----:B-1----:R2:W1:Y:S01]  /*0930*/  SYNCS.EXCH.64 URZ, [UR6+0x90], UR4 ;  /* 0x0000900406ff75b2 */ /* 0x0024620008000100 */
[----:B------:R2:W1:Y:S02]  /*0940*/  SYNCS.EXCH.64 URZ, [UR6+0x98], UR4 ;  /* 0x0000980406ff75b2 */ /* 0x0004640008000100 */
[----:B--2---:R-:W-:Y:S01]  /*0950*/  NOP ;  /* 0x0000000000007918 */ /* 0x004fe20000000000 */
.L_x_11:
[----:B------:R-:W2:Y:S01]  /*0960*/  SHFL.IDX PT, R2, R81, RZ, 0x1f ;  /* 0x00001fff51027589 */ /* 0x000ea200000e0000 */
[----:B------:R-:W-:Y:S01]  /*0970*/  NOP ;  /* 0x0000000000007918 */ /* 0x000fe20000000000 */
[----:B--2---:R-:W-:-:S13]  /*0980*/  ISETP.NE.AND P0, PT, R2, 0x4, PT ;  /* 0x000000040200780c */ /* 0x004fda0003f05270 */
[----:B------:R-:W-:Y:S05]  /*0990*/  @P0 BRA `(.L_x_12) ;  /* 0x00000000004c0947 */ /* 0x000fea0003800000 */
[----:B-1----:R-:W1:Y:S01]  /*09a0*/  S2UR UR6, SR_CgaCtaId ;  /* 0x00000000000679c3 */ /* 0x002e620000008800 */
[----:B------:R-:W-:Y:S01]  /*09b0*/  UMOV UR4, 0x1e0 ;  /* 0x000001e000047882 */ /* 0x000fe20000000000 */
[----:B------:R-:W-:Y:S01]  /*09c0*/  UMOV UR5, 0x400 ;  /* 0x0000040000057882 */ /* 0x000fe20000000000 */
[----:B------:R-:W-:Y:S01]  /*09d0*/  USEL UR4, UR4, 0x1a0, UP3 ;  /* 0x000001a004047887 */ /* 0x000fe20009800000 */
[----:B------:R-:W-:Y:S01]  /*09e0*/  UMOV UR8, 0x1 ;  /* 0x0000000100087882 */ /* 0x000fe20000000000 */
[----:B------:R-:W-:Y:S01]  /*09f0*/  ELECT P0, URZ, PT ;  /* 0x0000000000ff782f */ /* 0x000fe20003800000 */
[----:B------:R-:W-:-:S04]  /*0a00*/  UIADD3 UR8, UPT, UPT, -UR8, 0x100000, URZ ;  /* 0x0010000008087890 */ /* 0x000fc8000fffe1ff */
[----:B------:R-:W-:Y:S02]  /*0a10*/  USHF.L.U32 UR9, UR8, 0xb, URZ ;  /* 0x0000000b08097899 */ /* 0x000fe400080006ff */
[----:B------:R-:W-:Y:S02]  /*0a20*/  USHF.L.U32 UR8, UR8, 0x1, URZ ;  /* 0x0000000108087899 */ /* 0x000fe400080006ff */
[----:B-1----:R-:W-:Y:S02]  /*0a30*/  ULEA UR6, UR6, UR5, 0x18 ;  /* 0x0000000506067291 */ /* 0x002fe4000f8ec0ff */
[----:B------:R-:W-:-:S04]  /*0a40*/  UIADD3 UR4, UPT, UPT, -UR4, 0x100000, URZ ;  /* 0x0010000004047890 */ /* 0x000fc8000fffe1ff */
[----:B------:R-:W-:Y:S02]  /*0a50*/  USHF.L.U32 UR5, UR4, 0xb, URZ ;  /* 0x0000000b04057899 */ /* 0x000fe400080006ff */
[----:B------:R-:W-:Y:S01]  /*0a60*/  USHF.L.U32 UR4, UR4, 0x1, URZ ;  /* 0x0000000104047899 */ /* 0x000fe200080006ff */
[----:B------:R-:W1:Y:S03]  /*0a70*/  FENCE.VIEW.ASYNC.S ;  /* 0x00000000000073c6 */ /* 0x000e660000000000 */
[----:B-1----:R2:W1:Y:S08]  /*0a80*/  SYNCS.EXCH.64 URZ, [UR6+0xa0], UR8 ;  /* 0x0000a00806ff75b2 */ /* 0x0024700008000100 */
[----:B------:R2:W1:Y:S01]  /*0a90*/  SYNCS.EXCH.64 URZ, [UR6+0xb0], UR4 ;  /* 0x0000b00406ff75b2 */ /* 0x0004620008000100 */
[----:B------:R2:W1:Y:S01]  /*0aa0*/  SYNCS.EXCH.64 URZ, [UR6+0xa8], UR8 ;  /* 0x0000a80806ff75b2 */ /* 0x0004620008000100 */
[----:B------:R2:W1:Y:S02]  /*0ab0*/  SYNCS.EXCH.64 URZ, [UR6+0xb8], UR4 ;  /* 0x0000b80406ff75b2 */ /* 0x0004640008000100 */
[----:B--2---:R-:W-:Y:S01]  /*0ac0*/  NOP ;  /* 0x0000000000007918 */ /* 0x004fe20000000000 */
.L_x_12:
        /* <DEDUP_REMOVED lines=26> */
.L_x_13:
[----:B------:R-:W2:Y:S01]  /*0c70*/  SHFL.IDX PT, R2, R81, RZ, 0x1f ;  /* 0x00001fff51027589 */ /* 0x000ea200000e0000 */
[----:B------:R-:W1:Y:S01]  /*0c80*/  S2UR UR47, SR_CgaCtaId ;  /* 0x00000000002f79c3 */ /* 0x000e620000008800 */
[----:B------:R-:W-:Y:S01]  /*0c90*/  NOP ;  /* 0x0000000000007918 */ /* 0x000fe20000000000 */
[----:B--2---:R-:W-:-:S13]  /*0ca0*/  ISETP.NE.AND P0, PT, R2, 0x3, PT ;  /* 0x000000030200780c */ /* 0x004fda0003f05270 */
[----:B-1----:R-:W-:Y:S05]  /*0cb0*/  @P0 BRA `(.L_x_14) ;  /* 0x0000000000340947 */ /* 0x002fea0003800000 */
[----:B------:R-:W-:Y:S01]  /*0cc0*/  UMOV UR4, 0x400 ;  /* 0x0000040000047882 */ /* 0x000fe20000000000 */
[----:B------:R-:W-:Y:S01]  /*0cd0*/  UMOV UR6, 0x20 ;  /* 0x0000002000067882 */ /* 0x000fe20000000000 */
[----:B------:R-:W-:Y:S02]  /*0ce0*/  ULEA UR4, UR47, UR4, 0x18 ;  /* 0x000000042f047291 */ /* 0x000fe4000f8ec0ff */
[----:B------:R-:W-:-:S04]  /*0cf0*/  UIADD3 UR6, UPT, UPT, -UR6, 0x100000, URZ ;  /* 0x0010000006067890 */ /* 0x000fc8000fffe1ff */
[----:B------:R-:W-:Y:S02]  /*0d00*/  USHF.L.U32 UR7, UR6, 0xb, URZ ;  /* 0x0000000b06077899 */ /* 0x000fe400080006ff */
[----:B------:R-:W-:Y:S01]  /*0d10*/  USHF.L.U32 UR6, UR6, 0x1, URZ ;  /* 0x0000000106067899 */ /* 0x000fe200080006ff */
[----:B------:R-:W-:Y:S01]  /*0d20*/  ELECT P0, URZ, PT ;  /* 0x0000000000ff782f */ /* 0x000fe20003800000 */
[----:B------:R-:W1:Y:S10]  /*0d30*/  FENCE.VIEW.ASYNC.S ;  /* 0x00000000000073c6 */ /* 0x000e740000000000 */
[----:B-1----:R1:W2:Y:S01]  /*0d40*/  SYNCS.EXCH.64 URZ, [UR4+0x100], UR6 ;  /* 0x0001000604ff75b2 */ /* 0x0022a20008000100 */
[----:B------:R1:W1:Y:S01]  /*0d50*/  SYNCS.EXCH.64 URZ, [UR4+0x110], UR6 ;  /* 0x0001100604ff75b2 */ /* 0x0002620008000100 */
[----:B------:R1:W1:Y:S01]  /*0d60*/  SYNCS.EXCH.64 URZ, [UR4+0x108], UR6 ;  /* 0x0001080604ff75b2 */ /* 0x0002620008000100 */
[----:B------:R1:W1:Y:S01]  /*0d70*/  SYNCS.EXCH.64 URZ, [UR4+0x118], UR6 ;  /* 0x0001180604ff75b2 */ /* 0x0002620008000100 */
[----:B------:R-:W-:Y:S01]  /*0d80*/  NOP ;  /* 0x0000000000007918 */ /* 0x000fe20000000000 */
.L_x_14:
[----:B-1----:R-:W1:Y:S01]  /*0d90*/  LDCU UR4, c[0x0][0x36c] ;  /* 0x00006d80ff0477ac */ /* 0x002e620008000800 */
[----:B------:R-:W-:Y:S01]  /*0da0*/  ISETP.NE.OR P3, PT, R0, 0x2, !P3 ;  /* 0x000000020000780c */ /* 0x000fe20005f65670 */
[----:B------:R-:W-:Y:S01]  /*0db0*/  NOP ;  /* 0x0000000000007918 */ /* 0x000fe20000000000 */
[----:B------:R-:W-:Y:S01]  /*0dc0*/  LOP3.LUT R0, R94, 0x1f, RZ, 0xc0, !PT ;  /* 0x0000001f5e007812 */ /* 0x000fe200078ec0ff */
[----:B------:R-:W-:Y:S02]  /*0dd0*/  UISETP.NE.AND UP4, UPT, UR17, URZ, UPT ;  /* 0x000000ff1100728c */ /* 0x000fe4000bf85270 */
[----:B-1----:R-:W-:-:S09]  /*0de0*/  UISETP.EQ.U32.AND UP5, UPT, UR4, 0x1, UPT ;  /* 0x000000010400788c */ /* 0x002fd2000bfa2070 */
[----:B------:R-:W-:Y:S05]  /*0df0*/  BRA.U !UP5, `(.L_x_15) ;  /* 0x000000010d087547 */ /* 0x000fea000b800000 */
[----:B--234-:R-:W-:Y:S01]  /*0e00*/  UCGABAR_ARV ;  /* 0x00000000000079c7 */ /* 0x01cfe20008000000 */
[----:B------:R-:W-:Y:S05]  /*0e10*/  BRA `(.L_x_16) ;  /* 0x0000000000047947 */ /* 0x000fea0003800000 */
.L_x_15:
[----:B--234-:R-:W-:Y:S01]  /*0e20*/  NOP ;  /* 0x0000000000007918 */ /* 0x01cfe20000000000 */
.L_x_16:
[----:B------:R-:W1:Y:S01]  /*0e30*/  S2UR UR7, SR_CTAID.X ;  /* 0x00000000000779c3 */ /* 0x000e620000002500 */
[----:B------:R-:W-:-:S05]  /*0e40*/  CS2R.32 R82, SR_CgaSize ;  /* 0x0000000000527805 */ /* 0x000fca0000008a00 */
[----:B------:R-:W-:-:S05]  /*0e50*/  IMAD R82, R82, -0xa0, RZ ;  /* 0xffffff6052527824 */ /* 0x000fca00078e02ff */
[----:B------:R-:W-:-:S14]  /*0e60*/  R2UR UR5, R82 ;  /* 0x00000000520572ca */ /* 0x000fdc00000e0000 */
[----:B------:R-:W2:Y:S01]  /*0e70*/  LDCU UR5, c[0x0][UR5+0x2b0] ;  /* 0x00005600050577ac */ /* 0x000ea20008000800 */
[----:B------:R-:W-:-:S05]  /*0e80*/  CS2R.32 R82, SR_CgaSize ;  /* 0x0000000000527805 */ /* 0x000fca0000008a00 */
[----:B------:R-:W-:-:S05]  /*0e90*/  IMAD R82, R82, -0xa0, RZ ;  /* 0xffffff6052527824 */ /* 0x000fca00078e02ff */
[----:B------:R-:W-:-:S14]  /*0ea0*/  R2UR UR4, R82 ;  /* 0x00000000520472ca */ /* 0x000fdc00000e0000 */
[----:B------:R-:W3:Y:S01]  /*0eb0*/  LDCU UR4, c[0x0][UR4+0x2b4] ;  /* 0x00005680040477ac */ /* 0x000ee20008000800 */
[----:B------:R-:W4:Y:S01]  /*0ec0*/  S2UR UR8, SR_CTAID.Y ;  /* 0x00000000000879c3 */ /* 0x000f220000002600 */
[----:B------:R-:W-:-:S05]  /*0ed0*/  CS2R.32 R82, SR_CgaSize ;  /* 0x0000000000527805 */ /* 0x000fca0000008a00 */
[----:B------:R-:W-:-:S05]  /*0ee0*/  IMAD R82, R82, -0xa0, RZ ;  /* 0xffffff6052527824 */ /* 0x000fca00078e02ff */
[----:B------:R-:W-:-:S14]  /*0ef0*/  R2UR UR9, R82 ;  /* 0x00000000520972ca */ /* 0x000fdc00000e0000 */
[----:B------:R-:W3:Y:S01]  /*0f00*/  LDCU UR9, c[0x0][UR9+0x2a0] ;  /* 0x00005400090977ac */ /* 0x000ee20008000800 */
[----:B------:R-:W3:Y:S01]  /*0f10*/  LDCU UR21, c[0x0][0xb24] ;  /* 0x00016480ff1577ac */ /* 0x000ee20008000800 */
[----:B------:R-:W1:Y:S01]  /*0f20*/  S2UR UR36, SR_CTAID.Z ;  /* 0x00000000002479c3 */ /* 0x000e620000002700 */
[----:B------:R-:W-:-:S05]  /*0f30*/  CS2R.32 R82, SR_CgaSize ;  /* 0x0000000000527805 */ /* 0x000fca0000008a00 */
[----:B------:R-:W-:-:S05]  /*0f40*/  IMAD R82, R82, -0xa0, RZ ;  /* 0xffffff6052527824 */ /* 0x000fca00078e02ff */
[----:B------:R-:W-:-:S14]  /*0f50*/  R2UR UR63, R82 ;  /* 0x00000000523f72ca */ /* 0x000fdc00000e0000 */
[----:B------:R-:W3:Y:S01]  /*0f60*/  LDCU UR63, c[0x0][UR63+0x2a4] ;  /* 0x000054803f3f77ac */ /* 0x000ee20008000800 */
[----:B------:R-:W3:Y:S01]  /*0f70*/  LDCU UR42, c[0x0][0xb24] ;  /* 0x00016480ff2a77ac */ /* 0x000ee20008000800 */
[----:B-1----:R-:W-:Y:S01]  /*0f80*/  I2FP.F32.U32 R3, UR7 ;  /* 0x0000000700037c45 */ /* 0x002fe20008201000 */
[----:B------:R-:W1:Y:S04]  /*0f90*/  LDCU UR28, c[0x0][0xb30] ;  /* 0x00016600ff1c77ac */ /* 0x000e680008000800 */
[----:B--2---:R-:W-:Y:S01]  /*0fa0*/  FMUL R3, R3, UR5 ;  /* 0x0000000503037c20 */ /* 0x004fe20008400000 */
[----:B------:R-:W-:Y:S01]  /*0fb0*/  USHF.L.U32 UR26, UR47, 0xb, URZ ;  /* 0x0000000b2f1a7899 */ /* 0x000fe200080006ff */
[----:B----4-:R-:W-:Y:S01]  /*0fc0*/  I2FP.F32.U32 R2, UR8 ;  /* 0x0000000800027c45 */ /* 0x010fe20008201000 */
[----:B---3--:R-:W-:-:S03]  /*0fd0*/  UISETP.GE.AND UP2, UPT, UR21, 0x1, UPT ;  /* 0x000000011500788c */ /* 0x008fc6000bf46270 */
[----:B------:R-:W2:Y:S01]  /*0fe0*/  F2I.U32.TRUNC.NTZ R3, R3 ;  /* 0x0000000300037305 */ /* 0x000ea2000020f000 */
[----:B------:R-:W-:Y:S01]  /*0ff0*/  UMOV UR16, UR7 ;  /* 0x0000000700107c82 */ /* 0x000fe20008000000 */
[----:B------:R-:W-:Y:S01]  /*1000*/  FMUL R2, R2, UR4 ;  /* 0x0000000402027c20 */ /* 0x000fe20008400000 */
[----:B------:R-:W-:-:S05]  /*1010*/  UMOV UR20, UR8 ;  /* 0x0000000800147c82 */ /* 0x000fca0008000000 */
[----:B------:R-:W3:Y:S01]  /*1020*/  F2I.U32.TRUNC.NTZ R2, R2 ;  /* 0x0000000200027305 */ /* 0x000ee2000020f000 */
[----:B--2---:R-:W-:Y:S02]  /*1030*/  R2UR UR4, R3 ;  /* 0x00000000030472ca */ /* 0x004fe400000e0000 */
[----:B---3--:R-:W-:Y:S02]  /*1040*/  R2UR UR6, R2 ;  /* 0x00000000020672ca */ /* 0x008fe400000e0000 */
[----:B------:R-:W-:-:S09]  /*1050*/  PRMT R2, RZ, 0x7610, R2 ;  /* 0x00007610ff027816 */ /* 0x000fd20000000002 */
[----:B------:R-:W-:-:S04]  /*1060*/  UIADD3 UR5, UPT, UPT, -UR4, URZ, URZ ;  /* 0x000000ff04057290 */ /* 0x000fc8000fffe1ff */
[----:B------:R-:W-:Y:S02]  /*1070*/  UIMAD UR5, UR9, UR5, UR7 ;  /* 0x00000005090572a4 */ /* 0x000fe4000f8e0207 */
[----:B------:R-:W-:-:S04]  /*1080*/  UIADD3 UR4, UPT, UPT, -UR6, URZ, URZ ;  /* 0x000000ff06047290 */ /* 0x000fc8000fffe1ff */
[----:B------:R-:W-:Y:S01]  /*1090*/  IMAD.U32 R82, RZ, RZ, UR5 ;  /* 0x00000005ff527e24 */ /* 0x000fe2000f8e00ff */
[----:B------:R-:W-:Y:S01]  /*10a0*/  UIMAD UR63, UR63, UR4, UR8 ;  /* 0x000000043f3f72a4 */ /* 0x000fe2000f8e0208 */
[----:B-1----:R-:W-:Y:S11]  /*10b0*/  BRA.U UP4, `(.L_x_17) ;  /* 0x0000000104287547 */ /* 0x002ff6000b800000 */
[----:B------:R-:W-:Y:S01]  /*10c0*/  R2UR UR4, R82 ;  /* 0x00000000520472ca */ /* 0x000fe200000e0000 */
[----:B------:R-:W-:Y:S02]  /*10d0*/  UISETP.NE.AND UP0, UPT, UR63, URZ, UPT ;  /* 0x000000ff3f00728c */ /* 0x000fe4000bf05270 */
[----:B------:R-:W-:-:S10]  /*10e0*/  UISETP.NE.AND UP1, UPT, UR63, 0x1, UPT ;  /* 0x000000013f00788c */ /* 0x000fd4000bf25270 */
[----:B------:R-:W-:-:S04]  /*10f0*/  UISETP.EQ.OR UP0, UPT, UR4, URZ, !UP0 ;  /* 0x000000ff0400728c */ /* 0x000fc8000c702670 */
[----:B------:R-:W-:Y:S02]  /*1100*/  USEL UR5, URZ, 0x1, !UP0 ;  /* 0x00000001ff057887 */ /* 0x000fe4000c000000 */
[----:B------:R-:W-:Y:S02]  /*1110*/  UISETP.NE.AND UP0, UPT, UR4, URZ, UPT ;  /* 0x000000ff0400728c */ /* 0x000fe4000bf05270 */
[----:B------:R-:W-:-:S04]  /*1120*/  USEL UR4, URZ, 0x2, UP1 ;  /* 0x00000002ff047887 */ /* 0x000fc80008800000 */
[----:B------:R-:W-:-:S04]  /*1130*/  USEL UR4, UR4, 0x2, UP0 ;  /* 0x0000000204047887 */ /* 0x000fc80008000000 */
[----:B------:R-:W-:-:S06]  /*1140*/  UIADD3 UR4, UPT, UPT, UR5, UR4, URZ ;  /* 0x0000000405047290 */ /* 0x000fcc000fffe0ff */
[----:B------:R-:W-:Y:S02]  /*1150*/  MOV R2, UR4 ;  /* 0x0000000400027c02 */ /* 0x000fe40008000f00 */
.L_x_17:
[----:B------:R-:W-:Y:S05]  /*1160*/  BRA.U !UP2, `(.L_x_18) ;  /* 0x000000010ad47547 */ /* 0x000fea000b800000 */
[----:B------:R-:W1:Y:S01]  /*1170*/  LDCU.128 UR12, c[0x0][0xb10] ;  /* 0x00016200ff0c77ac */ /* 0x000e620008000c00 */
[----:B------:R-:W2:Y:S01]  /*1180*/  LDCU UR6, c[0x0][0x370] ;  /* 0x00006e00ff0677ac */ /* 0x000ea20008000800 */
[----:B------:R-:W3:Y:S01]  /*1190*/  LDCU UR5, c[0x0][0x374] ;  /* 0x00006e80ff0577ac */ /* 0x000ee20008000800 */
[----:B------:R-:W4:Y:S01]  /*11a0*/  LDCU UR27, c[0x0][0xb0c] ;  /* 0x00016180ff1b77ac */ /* 0x000f220008000800 */
[----:B------:R-:W4:Y:S01]  /*11b0*/  LDCU UR4, c[0x0][0xb20] ;  /* 0x00016400ff0477ac */ /* 0x000f220008000800 */
[----:B------:R-:W4:Y:S01]  /*11c0*/  LDCU.64 UR8, c[0x0][0xb28] ;  /* 0x00016500ff0877ac */ /* 0x000f220008000a00 */
[----:B-1----:R-:W-:Y:S02]  /*11d0*/  UISETP.NE.AND UP0, UPT, UR14, 0x1, UPT ;  /* 0x000000010e00788c */ /* 0x002fe4000bf05270 */
[----:B---3--:R-:W-:Y:S02]  /*11e0*/  UIMAD.WIDE.U32 UR10, UR5, UR15, URZ ;  /* 0x0000000f050a72a5 */ /* 0x008fe4000f8e00ff */
[----:B--2---:R-:W-:-:S02]  /*11f0*/  UIMAD.WIDE.U32 UR22, UR6, UR12, URZ ;  /* 0x0000000c061672a5 */ /* 0x004fc4000f8e00ff */
[----:B----4-:R-:W-:Y:S02]  /*1200*/  UISETP.NE.AND UP1, UPT, UR27, 0x1, UPT ;  /* 0x000000011b00788c */ /* 0x010fe4000bf25270 */
[----:B------:R-:W-:Y:S01]  /*1210*/  UISETP.NE.AND UP2, UPT, UR21, 0x1, UPT ;  /* 0x000000011500788c */ /* 0x000fe2000bf45270 */
[----:B------:R-:W-:Y:S02]  /*1220*/  UMOV UR10, UR11 ;  /* 0x0000000b000a7c82 */ /* 0x000fe40008000000 */
[----:B------:R-:W-:Y:S01]  /*1230*/  UMOV UR22, UR23 ;  /* 0x0000001700167c82 */ /* 0x000fe20008000000 */
[----:B------:R-:W-:Y:S02]  /*1240*/  @UP0 USHF.R.U32.HI UR5, URZ, UR4, UR10 ;  /* 0x00000004ff050299 */ /* 0x000fe4000801160a */
[----:B------:R-:W-:Y:S02]  /*1250*/  UIMAD.WIDE.U32 UR24, UR20, UR15, URZ ;  /* 0x0000000f141872a5 */ /* 0x000fe4000f8e00ff */
[----:B------:R-:W-:-:S02]  /*1260*/  UIMAD.WIDE.U32 UR10, UR5, UR8, URZ ;  /* 0x00000008050a72a5 */ /* 0x000fc4000f8e00ff */
[----:B------:R-:W-:Y:S02]  /*1270*/  @UP1 USHF.R.U32.HI UR6, URZ, UR13, UR22 ;  /* 0x0000000dff061299 */ /* 0x000fe40008011616 */
[----:B------:R-:W-:Y:S02]  /*1280*/  UIMAD.WIDE.U32 UR18, UR16, UR12, URZ ;  /* 0x0000000c101272a5 */ /* 0x000fe4000f8e00ff */
[----:B------:R-:W-:Y:S01]  /*1290*/  UIMAD.WIDE.U32 UR22, UR6, UR8, URZ ;  /* 0x00000008061672a5 */ /* 0x000fe2000f8e00ff */
[----:B------:R-:W-:Y:S01]  /*12a0*/  UMOV UR24, UR25 ;  /* 0x0000001900187c82 */ /* 0x000fe20008000000 */
[----:B------:R-:W-:Y:S01]  /*12b0*/  UMOV UR10, UR11 ;  /* 0x0000000b000a7c82 */ /* 0x000fe20008000000 */
[----:B------:R-:W-:Y:S02]  /*12c0*/  USHF.R.U32.HI UR24, URZ, UR4, UR24 ;  /* 0x00000004ff187299 */ /* 0x000fe40008011618 */
[----:B------:R-:W-:Y:S02]  /*12d0*/  @UP2 USHF.R.U32.HI UR5, URZ, UR9, UR10 ;  /* 0x00000009ff052299 */ /* 0x000fe4000801160a */
[----:B------:R-:W-:Y:S01]  /*12e0*/  UMOV UR7, UR23 ;  /* 0x0000001700077c82 */ /* 0x000fe20008000000 */
[----:B------:R-:W-:Y:S01]  /*12f0*/  UMOV UR18, UR19 ;  /* 0x0000001300127c82 */ /* 0x000fe20008000000 */
[----:B------:R-:W-:-:S02]  /*1300*/  @UP2 USHF.R.U32.HI UR6, URZ, UR9, UR7 ;  /* 0x00000009ff062299 */ /* 0x000fc40008011607 */
[----:B------:R-:W-:Y:S02]  /*1310*/  USHF.R.U32.HI UR13, URZ, UR13, UR18 ;  /* 0x0000000dff0d7299 */ /* 0x000fe40008011612 */
[----:B------:R-:W-:Y:S02]  /*1320*/  USEL UR4, UR20, UR24, !UP0 ;  /* 0x0000001814047287 */ /* 0x000fe4000c000000 */
[----:B------:R-:W-:Y:S02]  /*1330*/  UIMAD UR7, UR5, UR21, URZ ;  /* 0x00000015050772a4 */ /* 0x000fe4000f8e02ff */
[----:B------:R-:W-:Y:S02]  /*1340*/  USEL UR5, UR16, UR13, !UP1 ;  /* 0x0000000d10057287 */ /* 0x000fe4000c800000 */
[----:B------:R-:W-:Y:S02]  /*1350*/  UIMAD UR12, UR6, UR21, URZ ;  /* 0x00000015060c72a4 */ /* 0x000fe4000f8e02ff */
[----:B------:R-:W-:-:S02]  /*1360*/  UISETP.GE.AND UP0, UPT, UR4, UR7, UPT ;  /* 0x000000070400728c */ /* 0x000fc4000bf06270 */
[----:B------:R-:W-:Y:S02]  /*1370*/  UIMAD.WIDE.U32 UR10, UR4, UR8, URZ ;  /* 0x00000008040a72a5 */ /* 0x000fe4000f8e00ff */
[----:B------:R-:W-:Y:S02]  /*1380*/  UISETP.GE.OR UP0, UPT, UR5, UR12, UP0 ;  /* 0x0000000c0500728c */ /* 0x000fe40008706670 */
[----:B------:R-:W-:Y:S02]  /*1390*/  UIMAD.WIDE.U32 UR12, UR5, UR8, URZ ;  /* 0x00000008050c72a5 */ /* 0x000fe4000f8e00ff */
[----:B------:R-:W-:Y:S01]  /*13a0*/  UIADD3 UR10, UPT, UPT, -UR4, URZ, URZ ;  /* 0x000000ff040a7290 */ /* 0x000fe2000fffe1ff */
[----:B------:R-:W-:Y:S01]  /*13b0*/  UMOV UR8, UR11 ;  /* 0x0000000b00087c82 */ /* 0x000fe20008000000 */
[----:B------:R-:W-:Y:S02]  /*13c0*/  UIADD3 UR11, UPT, UPT, -UR5, URZ, URZ ;  /* 0x000000ff050b7290 */ /* 0x000fe4000fffe1ff */
[----:B------:R-:W-:-:S03]  /*13d0*/  USHF.R.U32.HI UR8, URZ, UR9, UR8 ;  /* 0x00000009ff087299 */ /* 0x000fc60008011608 */
[----:B------:R-:W-:Y:S01]  /*13e0*/  @!UP0 UMOV UR7, UR13 ;  /* 0x0000000d00078c82 */ /* 0x000fe20008000000 */
[----:B------:R-:W-:Y:S02]  /*13f0*/  UIMAD UR20, UR14, UR10, UR20 ;  /* 0x0000000a0e1472a4 */ /* 0x000fe4000f8e0214 */
[----:B------:R-:W-:Y:S02]  /*1400*/  USEL UR8, UR4, UR8, !UP2 ;  /* 0x0000000804087287 */ /* 0x000fe4000d000000 */
[----:B------:R-:W-:Y:S02]  /*1410*/  @!UP0 USHF.R.U32.HI UR7, URZ, UR9, UR7 ;  /* 0x00000009ff078299 */ /* 0x000fe40008011607 */
[----:B------:R-:W-:Y:S02]  /*1420*/  UIADD3 UR9, UPT, UPT, -UR8, URZ, URZ ;  /* 0x000000ff08097290 */ /* 0x000fe4000fffe1ff */
[----:B------:R-:W-:Y:S02]  /*1430*/  @!UP0 USEL UR7, UR5, UR7, !UP2 ;  /* 0x0000000705078287 */ /* 0x000fe4000d000000 */
[----:B------:R-:W-:-:S02]  /*1440*/  UIMAD UR9, UR21, UR9, UR4 ;  /* 0x00000009150972a4 */ /* 0x000fc4000f8e0204 */
[----:B------:R-:W-:Y:S02]  /*1450*/  @!UP0 UIADD3 UR8, UPT, UPT, UR8, -UR7, URZ ;  /* 0x8000000708088290 */ /* 0x000fe4000fffe0ff */
[----:B------:R-:W-:Y:S02]  /*1460*/  @!UP0 UIMAD UR6, UR9, UR6, UR7 ;  /* 0x00000006090682a4 */ /* 0x000fe4000f8e0207 */
[----:B------:R-:W-:Y:S02]  /*1470*/  @!UP0 UIMAD UR4, UR8, UR21, UR5 ;  /* 0x00000015080482a4 */ /* 0x000fe4000f8e0205 */
[----:B------:R-:W-:Y:S02]  /*1480*/  UIMAD UR16, UR27, UR11, UR16 ;  /* 0x0000000b1b1072a4 */ /* 0x000fe4000f8e0210 */
[----:B------:R-:W-:Y:S01]  /*1490*/  UIMAD UR20, UR4, UR14, UR20 ;  /* 0x0000000e041472a4 */ /* 0x000fe2000f8e0214 */
[----:B------:R-:W-:Y:S02]  /*14a0*/  @!UP0 UMOV UR5, UR6 ;  /* 0x0000000600058c82 */ /* 0x000fe40008000000 */
[----:B------:R-:W-:-:S12]  /*14b0*/  UIMAD UR16, UR5, UR27, UR16 ;  /* 0x0000001b051072a4 */ /* 0x000fd8000f8e0210 */
.L_x_18:
[----:B------:R-:W-:Y:S02]  /*14c0*/  UISETP.NE.AND UP1, UPT, UR28, 0x1, UPT ;  /* 0x000000011c00788c */ /* 0x000fe4000bf25270 */
[----:B------:R-:W-:Y:S02]  /*14d0*/  UISETP.NE.AND UP0, UPT, UR17, 0x2, UPT ;  /* 0x000000021100788c */ /* 0x000fe4000bf05270 */
[----:B------:R-:W-:-:S05]  /*14e0*/  ULOP3.LUT UR21, UR26, 0x800, URZ, 0xc0, !UPT ;  /* 0x000008001a157892 */ /* 0x000fca000f8ec0ff */
[----:B------:R-:W-:Y:S07]  /*14f0*/  BRA.U UP1, `(.L_x_19) ;  /* 0x0000000101447547 */ /* 0x000fee000b800000 */
[----:B------:R-:W1:Y:S01]  /*1500*/  LDCU.128 UR8, c[0x0][0xb10] ;  /* 0x00016200ff0877ac */ /* 0x000e620008000c00 */
[----:B------:R-:W2:Y:S01]  /*1510*/  LDCU UR12, c[0x0][0xb0c] ;  /* 0x00016180ff0c77ac */ /* 0x000ea20008000800 */
[----:B------:R-:W3:Y:S01]  /*1520*/  LDCU UR13, c[0x0][0xb20] ;  /* 0x00016400ff0d77ac */ /* 0x000ee20008000800 */
[----:B-1----:R-:W-:Y:S02]  /*1530*/  UIMAD.WIDE.U32 UR6, UR16, UR8, URZ ;  /* 0x00000008100672a5 */ /* 0x002fe4000f8e00ff */
[----:B------:R-:W-:Y:S02]  /*1540*/  UIMAD.WIDE.U32 UR4, UR20, UR11, URZ ;  /* 0x0000000b140472a5 */ /* 0x000fe4000f8e00ff */
[----:B--2---:R-:W-:Y:S02]  /*1550*/  UISETP.NE.AND UP2, UPT, UR12, 0x1, UPT ;  /* 0x000000010c00788c */ /* 0x004fe4000bf45270 */
[----:B------:R-:W-:Y:S01]  /*1560*/  UISETP.NE.AND UP1, UPT, UR10, 0x1, UPT ;  /* 0x000000010a00788c */ /* 0x000fe2000bf25270 */
[----:B------:R-:W-:-:S02]  /*1570*/  UMOV UR6, UR7 ;  /* 0x0000000700067c82 */ /* 0x000fc40008000000 */
[----:B------:R-:W-:Y:S01]  /*1580*/  UMOV UR4, UR5 ;  /* 0x0000000500047c82 */ /* 0x000fe20008000000 */
[----:B------:R-:W-:Y:S02]  /*1590*/  USHF.R.U32.HI UR6, URZ, UR9, UR6 ;  /* 0x00000009ff067299 */ /* 0x000fe40008011606 */
[----:B---3--:R-:W-:Y:S02]  /*15a0*/  USHF.R.U32.HI UR4, URZ, UR13, UR4 ;  /* 0x0000000dff047299 */ /* 0x008fe40008011604 */
[----:B------:R-:W-:Y:S02]  /*15b0*/  USEL UR5, UR16, UR6, !UP2 ;  /* 0x0000000610057287 */ /* 0x000fe4000d000000 */
[----:B------:R-:W-:-:S04]  /*15c0*/  USEL UR4, UR20, UR4, !UP1 ;  /* 0x0000000414047287 */ /* 0x000fc8000c800000 */
[----:B------:R-:W-:Y:S02]  /*15d0*/  UIADD3 UR6, UPT, UPT, UR5, -UR4, URZ ;  /* 0x8000000405067290 */ /* 0x000fe4000fffe0ff */
[----:B------:R-:W-:Y:S02]  /*15e0*/  UIADD3 UR4, UPT, UPT, -UR5, UR4, URZ ;  /* 0x0000000405047290 */ /* 0x000fe4000fffe1ff */
[----:B------:R-:W-:Y:S02]  /*15f0*/  UIMAD UR20, UR6, UR10, UR20 ;  /* 0x0000000a061472a4 */ /* 0x000fe4000f8e0214 */
[----:B------:R-:W-:-:S12]  /*1600*/  UIMAD UR16, UR4, UR12, UR16 ;  /* 0x0000000c041072a4 */ /* 0x000fd8000f8e0210 */
.L_x_19:
[----:B------:R-:W-:Y:S05]  /*1610*/  BRA.U !UP5, `(.L_x_20) ;  /* 0x000000010d0c7547 */ /* 0x000fea000b800000 */
[----:B------:R-:W-:Y:S01]  /*1620*/  UCGABAR_WAIT ;  /* 0x0000000000007dc7 */ /* 0x000fe20008000000 */
[----:B------:R-:W-:Y:S01]  /*1630*/  CCTL.IVALL ;  /* 0x00000000ff00798f */ /* 0x000fe20002000000 */
[----:B------:R-:W-:Y:S05]  /*1640*/  BRA `(.L_x_21) ;  /* 0x0000000000047947 */ /* 0x000fea0003800000 */
.L_x_20:
[----:B------:R-:W-:Y:S06]  /*1650*/  BAR.SYNC.DEFER_BLOCKING 0x0 ;  /* 0x0000000000007b1d */ /* 0x000fec0000010000 */
.L_x_21:
[----:B------:R-:W-:Y:S05]  /*1660*/  BRA.U UP0, `(.L_x_22) ;  /* 0x0000001100e47547 */ /* 0x000fea000b800000 */
[----:B------:R-:W1:Y:S01]  /*1670*/  LDCU UR6, c[0x0][0x38c] ;  /* 0x00007180ff0677ac */ /* 0x000e620008000800 */
[----:B------:R-:W-:Y:S01]  /*1680*/  PLOP3.LUT P1, PT, PT, PT, UP3, 0x80, 0x8 ;  /* 0x000000000008781c */ /* 0x000fe20003f2f038 */
[----:B------:R-:W-:Y:S01]  /*1690*/  IMAD.MOV.U32 R12, RZ, RZ, 0x1 ;  /* 0x00000001ff0c7424 */ /* 0x000fe200078e00ff */
[----:B------:R-:W-:Y:S01]  /*16a0*/  ISETP.EQ.OR P2, PT, R0, RZ, P3 ;  /* 0x000000ff0000720c */ /* 0x000fe20001f42670 */
[----:B------:R-:W-:Y:S01]  /*16b0*/  UISETP.NE.AND UP1, UPT, UR17, URZ, UPT ;  /* 0x000000ff1100728c */ /* 0x000fe2000bf25270 */
[----:B------:R-:W-:Y:S02]  /*16c0*/  PLOP3.LUT P1, PT, P1, PT, PT, 0x8, 0x80 ;  /* 0x000000000080781c */ /* 0x000fe40000f2e170 */
[----:B------:R-:W-:Y:S01]  /*16d0*/  CS2R R10, SRZ ;  /* 0x00000000000a7805 */ /* 0x000fe2000001ff00 */
[----:B------:R-:W-:Y:S01]  /*16e0*/  IMAD.MOV.U32 R9, RZ, RZ, RZ ;  /* 0x000000ffff097224 */ /* 0x000fe200078e00ff */
[----:B------:R-:W2:Y:S01]  /*16f0*/  LDCU UR39, c[0x0][0x370] ;  /* 0x00006e00ff2777ac */ /* 0x000ea20008000800 */
[----:B------:R-:W-:Y:S01]  /*1700*/  IMAD.MOV.U32 R8, RZ, RZ, 0x1 ;  /* 0x00000001ff087424 */ /* 0x000fe200078e00ff */
[----:B------:R-:W-:Y:S01]  /*1710*/  USEL UR25, UR43, 0x2, UP1 ;  /* 0x000000022b197887 */ /* 0x000fe20008800000 */
[----:B------:R-:W3:Y:S01]  /*1720*/  LDCU.64 UR28, c[0x0][0x348] ;  /* 0x00006900ff1c77ac */ /* 0x000ee20008000a00 */
[----:B-1----:R-:W-:-:S02]  /*1730*/  UIADD3 UR5, UPT, UPT, UR6, 0x1f, URZ ;  /* 0x0000001f06057890 */ /* 0x002fc4000fffe0ff */
[----:B------:R-:W-:Y:S02]  /*1740*/  USHF.R.U32.HI UR44, URZ, 0x5, UR21 ;  /* 0x00000005ff2c7899 */ /* 0x000fe40008011615 */
[----:B------:R-:W-:Y:S02]  /*1750*/  USHF.R.S32.HI UR4, URZ, 0x1f, UR5 ;  /* 0x0000001fff047899 */ /* 0x000fe40008011405 */
[----:B------:R-:W-:Y:S02]  /*1760*/  UIADD3 UR45, UPT, UPT, UR6, 0x3e, URZ ;  /* 0x0000003e062d7890 */ /* 0x000fe4000fffe0ff */
[----:B------:R-:W-:Y:S01]  /*1770*/  ULEA.HI UR4, UR4, UR5, URZ, 0x5 ;  /* 0x0000000504047291 */ /* 0x000fe2000f8f28ff */
[----:B------:R-:W1:Y:S03]  /*1780*/  LDCU UR38, c[0x0][0x374] ;  /* 0x00006e80ff2677ac */ /* 0x000e660008000800 */
[----:B------:R-:W-:-:S02]  /*1790*/  USHF.R.S32.HI UR41, URZ, 0x5, UR4 ;  /* 0x00000005ff297899 */ /* 0x000fc40008011404 */
[----:B------:R-:W-:Y:S02]  /*17a0*/  UIADD3 UR4, UPT, UPT, UR6, -0x1, URZ ;  /* 0xffffffff06047890 */ /* 0x000fe4000fffe0ff */
[----:B------:R-:W-:Y:S02]  /*17b0*/  UISETP.LT.U32.AND UP0, UPT, UR41, 0x5, UPT ;  /* 0x000000052900788c */ /* 0x000fe4000bf01070 */
[----:B------:R-:W-:Y:S02]  /*17c0*/  UISETP.GE.U32.AND UP2, UPT, UR4, -0x3f, UPT ;  /* 0xffffffc10400788c */ /* 0x000fe4000bf46070 */
[----:B------:R-:W-:Y:S01]  /*17d0*/  USEL UR40, UR41, 0x5, UP0 ;  /* 0x0000000529287887 */ /* 0x000fe20008000000 */
[----:B------:R-:W-:-:S03]  /*17e0*/  UMOV UR5, URZ ;  /* 0x000000ff00057c82 */ /* 0x000fc60008000000 */
[----:B------:R-:W-:Y:S02]  /*17f0*/  UIADD3 UR24, UPT, UPT, UR40, -0x1, URZ ;  /* 0xffffffff28187890 */ /* 0x000fe4000fffe0ff */
[----:B------:R-:W-:-:S03]  /*1800*/  UIADD3 UR43, UPT, UPT, UR41, -UR40, URZ ;  /* 0x80000028292b7290 */ /* 0x000fc6000fffe0ff */
[----:B------:R-:W-:-:S04]  /*1810*/  @UP2 UIADD3 UR24, UPT, UPT, UR40, URZ, URZ ;  /* 0x000000ff28182290 */ /* 0x000fc8000fffe0ff */
[----:B-123--:R-:W-:-:S12]  /*1820*/  UIADD3 UR24, UPT, UPT, UR24, 0x1, URZ ;  /* 0x0000000118187890 */ /* 0x00efd8000fffe0ff */
.L_x_42:
[----:B------:R-:W-:Y:S01]  /*1830*/  UISETP.NE.AND UP0, UPT, UR47, URZ, UPT ;  /* 0x000000ff2f00728c */ /* 0x000fe2000bf05270 */
[----:B-1----:R-:W1:Y:S08]  /*1840*/  S2UR UR47, SR_CgaCtaId ;  /* 0x00000000002f79c3 */ /* 0x002e700000008800 */
[----:B------:R-:W-:Y:S05]  /*1850*/  BRA.U UP0, `(.L_x_23) ;  /* 0x0000000100347547 */ /* 0x000fea000b800000 */
[----:B------:R-:W2:Y:S01]  /*1860*/  S2R R0, SR_CgaCtaId ;  /* 0x0000000000007919 */ /* 0x000ea20000008800 */
[----:B------:R-:W-:Y:S02]  /*1870*/  MOV R3, 0x400 ;  /* 0x0000040000037802 */ /* 0x000fe40000000f00 */
[----:B------:R-:W-:Y:S02]  /*1880*/  SHF.L.U32 R2, R8, 0x1f, RZ ;  /* 0x0000001f08027819 */ /* 0x000fe400000006ff */
[----:B--2---:R-:W-:-:S05]  /*1890*/  LEA R0, R0, R3, 0x18 ;  /* 0x0000000300007211 */ /* 0x004fca00078ec0ff */
[----:B------:R-:W-:-:S04]  /*18a0*/  IMAD R3, R9, 0x8, R0 ;  /* 0x0000000809037824 */ /* 0x000fc800078e0200 */
[----:B------:R-:W2:Y:S02]  /*18b0*/  SYNCS.PHASECHK.TRANS64.TRYWAIT P0, [R3+URZ+0x110], R2 ;  /* 0x00011002030075a7 */ /* 0x000ea400080011ff */
[----:B--2---:R-:W-:Y:S05]  /*18c0*/  @!P0 BRA `(.L_x_24) ;  /* 0x0000007800b88947 */ /* 0x004fea0003800000 */
.L_x_139:
[----:B------:R-:W-:Y:S01]  /*18d0*/  VIADD R9, R9, 0x1 ;  /* 0x0000000109097836 */ /* 0x000fe20000000000 */
[----:B------:R2:W-:Y:S04]  /*18e0*/  SYNCS.ARRIVE.TRANS64.A1T0 RZ, [R3+URZ+0x100], RZ ;  /* 0x000100ff03ff79a7 */ /* 0x0005e800081000ff */
[----:B------:R-:W-:-:S04]  /*18f0*/  ISETP.NE.AND P0, PT, R9, 0x2, PT ;  /* 0x000000020900780c */ /* 0x000fc80003f05270 */
[----:B------:R-:W-:Y:S02]  /*1900*/  SEL R9, R9, RZ, P0 ;  /* 0x000000ff09097207 */ /* 0x000fe40000000000 */
[----:B--2---:R-:W-:-:S04]  /*1910*/  SEL R3, RZ, 0x1, P0 ;  /* 0x00000001ff037807 */ /* 0x004fc80000000000 */
[----:B------:R-:W-:-:S07]  /*1920*/  LOP3.LUT R8, R8, R3, RZ, 0x3c, !PT ;  /* 0x0000000308087212 */ /* 0x000fce00078e3cff */
.L_x_23:
[----:B------:R-:W-:Y:S01]  /*1930*/  UMOV UR6, 0x400 ;  /* 0x0000040000067882 */ /* 0x000fe20000000000 */
[----:B------:R-:W-:Y:S01]  /*1940*/  SHF.L.U32 R0, R12, 0x1f, RZ ;  /* 0x0000001f0c007819 */ /* 0x000fe200000006ff */
[----:B-1----:R-:W-:Y:S02]  /*1950*/  ULEA UR6, UR47, UR6, 0x18 ;  /* 0x000000062f067291 */ /* 0x002fe4000f8ec0ff */
[----:B------:R-:W-:Y:S02]  /*1960*/  UISETP.GE.U32.AND UP0, UPT, UR45, 0x3f, UPT ;  /* 0x0000003f2d00788c */ /* 0x000fe4000bf06070 */
[----:B------:R-:W-:Y:S02]  /*1970*/  ULEA UR4, UR5, UR6, 0x3 ;  /* 0x0000000605047291 */ /* 0x000fe4000f8e18ff */
[----:B------:R-:W-:Y:S02]  /*1980*/  USHF.L.U32 UR11, UR20, 0x7, URZ ;  /* 0x00000007140b7899 */ /* 0x000fe400080006ff */
[----:B------:R-:W-:Y:S01]  /*1990*/  ULEA UR35, UR16, UR44, 0x7 ;  /* 0x0000002c10237291 */ /* 0x000fe2000f8e38ff */
[----:B------:R-:W-:-:S04]  /*19a0*/  UMOV UR13, URZ ;  /* 0x000000ff000d7c82 */ /* 0x000fc80008000000 */
[----:B------:R1:W2:Y:S01]  /*19b0*/  SYNCS.PHASECHK.TRANS64.TRYWAIT P0, [UR4+0x28], R0 ;  /* 0x00002800ff0075a7 */ /* 0x0002a20008001104 */
[----:B------:R-:W-:Y:S06]  /*19c0*/  BRA.U !UP0, `(.L_x_25) ;  /* 0x0000000108bc7547 */ /* 0x000fec000b800000 */
[----:B------:R-:W-:Y:S01]  /*19d0*/  UMOV UR7, URZ ;  /* 0x000000ff00077c82 */ /* 0x000fe20008000000 */
[----:B------:R-:W-:-:S05]  /*19e0*/  UMOV UR4, UR5 ;  /* 0x0000000500047c82 */ /* 0x000fca0008000000 */
.L_x_31:
[----:B------:R-:W-:Y:S01]  /*19f0*/  ULEA UR33, UR4, UR6, 0x3 ;  /* 0x0000000604217291 */ /* 0x000fe2000f8e18ff */
[----:B--2---:R-:W-:Y:S01]  /*1a00*/  @!P3 MOV R2, 0x4000 ;  /* 0x000040000002b802 */ /* 0x004fe20000000f00 */
[----:B--2-4-:R-:W-:Y:S10]  /*1a10*/  @P0 BRA `(.L_x_26) ;  /* 0x00000000000c0947 */ /* 0x014ff40003800000 */
[----:B------:R-:W-:-:S04]  /*1a20*/  SHF.L.U32 R3, R12, 0x1f, RZ ;  /* 0x0000001f0c037819 */ /* 0x000fc800000006ff */
[----:B------:R-:W2:Y:S02]  /*1a30*/  SYNCS.PHASECHK.TRANS64.TRYWAIT P0, [UR33+0x28], R3 ;  /* 0x00002803ff0075a7 */ /* 0x000ea40008001121 */
[----:B--2---:R-:W-:Y:S05]  /*1a40*/  @!P0 BRA `(.L_x_27) ;  /* 0x00000078006c8947 */ /* 0x004fea0003800000 */
.L_x_26:
[----:B------:R2:W-:Y:S01]  /*1a50*/  @!P3 SYNCS.ARRIVE.TRANS64 RZ, [UR33], R2 ;  /* 0x00000002ffffb9a7 */ /* 0x0005e20008000021 */
[----:B------:R-:W-:-:S04]  /*1a60*/  ULOP3.LUT UR5, UR25, 0x2, URZ, 0xfc, !UPT ;  /* 0x0000000219057892 */ /* 0x000fc8000f8efcff */
[----:B------:R-:W-:-:S09]  /*1a70*/  UISETP.NE.AND UP0, UPT, UR5, 0x2, UPT ;  /* 0x000000020500788c */ /* 0x000fd2000bf05270 */
[----:B------:R-:W-:Y:S05]  /*1a80*/  BRA.U UP0, `(.L_x_28) ;  /* 0x0000000100047547 */ /* 0x000fea000b800000 */
[----:B------:R-:W-:Y:S05]  /*1a90*/  BPT.TRAP 0x1 ;  /* 0x000000040000795c */ /* 0x000fea0000300000 */
.L_x_28:
[----:B------:R-:W-:Y:S04]  /*1aa0*/  BSSY.RECONVERGENT B0, `(.L_x_29) ;  /* 0x0000003000007945 */ /* 0x000fe80003800200 */
[----:B------:R-:W-:Y:S05]  /*1ab0*/  @P2 BRA `(.L_x_30) ;  /* 0x0000000000042947 */ /* 0x000fea0003800000 */
[----:B------:R-:W-:Y:S05]  /*1ac0*/  BPT.TRAP 0x1 ;  /* 0x000000040000795c */ /* 0x000fea0000300000 */
.L_x_30:
[----:B------:R-:W-:Y:S05]  /*1ad0*/  BSYNC.RECONVERGENT B0 ;  /* 0x0000000000007941 */ /* 0x000fea0003800200 */
.L_x_29:
[----:B------:R-:W-:Y:S02]  /*1ae0*/  UIADD3 UR5, UPT, UPT, UR4, 0x1, URZ ;  /* 0x0000000104057890 */ /* 0x000fe4000fffe0ff */
[----:B------:R-:W-:Y:S02]  /*1af0*/  UIADD3 UR16, UP1, UPT, UR28, 0x80, URZ ;  /* 0x000000801c107890 */ /* 0x000fe4000ff3e0ff */
[----:B------:R-:W-:Y:S02]  /*1b00*/  UISETP.NE.AND UP0, UPT, UR5, 0x5, UPT ;  /* 0x000000050500788c */ /* 0x000fe4000bf05270 */
[----:B------:R-:W-:Y:S02]  /*1b10*/  USHF.L.U32 UR34, UR7, 0x5, URZ ;  /* 0x0000000507227899 */ /* 0x000fe400080006ff */
[----:B------:R-:W-:Y:S02]  /*1b20*/  USEL UR9, URZ, 0x1, UP0 ;  /* 0x00000001ff097887 */ /* 0x000fe40008000000 */
[----:B------:R-:W-:-:S02]  /*1b30*/  USEL UR5, UR5, URZ, UP0 ;  /* 0x000000ff05057287 */ /* 0x000fc40008000000 */
[----:B------:R-:W-:Y:S02]  /*1b40*/  UIADD3 UR14, UP0, UPT, UR28, 0x180, URZ ;  /* 0x000001801c0e7890 */ /* 0x000fe4000ff1e0ff */
[----:B------:R-:W-:Y:S01]  /*1b50*/  ULEA UR8, UR5, UR6, 0x3 ;  /* 0x0000000605087291 */ /* 0x000fe2000f8e18ff */
[----:B------:R-:W-:Y:S01]  /*1b60*/  LOP3.LUT R12, R12, UR9, RZ, 0x3c, !PT ;  /* 0x000000090c0c7c12 */ /* 0x000fe2000f8e3cff */
[----:B------:R-:W-:Y:S02]  /*1b70*/  UIADD3.X UR17, UPT, UPT, URZ, UR29, URZ, UP1, !UPT ;  /* 0x0000001dff117290 */ /* 0x000fe40008ffe4ff */
[----:B------:R-:W-:Y:S01]  /*1b80*/  UIADD3.X UR15, UPT, UPT, URZ, UR29, URZ, UP0, !UPT ;  /* 0x0000001dff0f7290 */ /* 0x000fe200087fe4ff */
[----:B-1----:R-:W-:Y:S01]  /*1b90*/  SHF.L.U32 R0, R12, 0x1f, RZ ;  /* 0x0000001f0c007819 */ /* 0x002fe200000006ff */
[----:B------:R-:W-:Y:S01]  /*1ba0*/  UMOV UR18, 0x0 ;  /* 0x0000000000127882 */ /* 0x000fe20000000000 */
[----:B------:R-:W-:Y:S01]  /*1bb0*/  UMOV UR19, 0x10000000 ;  /* 0x1000000000137882 */ /* 0x000fe20000000000 */
[----:B------:R-:W-:Y:S01]  /*1bc0*/  UMOV UR12, UR36 ;  /* 0x00000024000c7c82 */ /* 0x000fe20008000000 */
[----:B------:R3:W4:Y:S01]  /*1bd0*/  SYNCS.PHASECHK.TRANS64.TRYWAIT P0, [UR8+0x28], R0 ;  /* 0x00002800ff0075a7 */ /* 0x0007220008001108 */
[----:B------:R-:W-:Y:S01]  /*1be0*/  USHF.L.U32 UR8, UR4, 0xd, URZ ;  /* 0x0000000d04087899 */ /* 0x000fe200080006ff */
[----:B------:R-:W-:-:S02]  /*1bf0*/  UMOV UR9, UR33 ;  /* 0x0000002100097c82 */ /* 0x000fc40008000000 */
[----:B------:R-:W-:Y:S01]  /*1c00*/  UMOV UR4, 0x30000 ;  /* 0x0003000000047882 */ /* 0x000fe20000000000 */
[----:B------:R-:W-:Y:S02]  /*1c10*/  ULEA UR32, UR21, UR8, 0x1 ;  /* 0x0000000815207291 */ /* 0x000fe4000f8e08ff */
[----:B------:R-:W-:Y:S02]  /*1c20*/  UIADD3 UR8, UPT, UPT, UR6, 0x12400, UR8 ;  /* 0x0001240006087890 */ /* 0x000fe4000fffe008 */
[----:B------:R-:W-:Y:S01]  /*1c30*/  UIADD3 UR32, UPT, UPT, UR6, 0x8400, UR32 ;  /* 0x0000840006207890 */ /* 0x000fe2000fffe020 */
[----:B------:R-:W-:Y:S01]  /*1c40*/  UMOV UR10, UR34 ;  /* 0x00000022000a7c82 */ /* 0x000fe20008000000 */
[----:B------:R-:W-:Y:S01]  /*1c50*/  UIADD3 UR7, UPT, UPT, UR7, 0x1, URZ ;  /* 0x0000000107077890 */ /* 0x000fe2000fffe0ff */
[----:B------:R-:W-:-:S03]  /*1c60*/  UMOV UR13, UR24 ;  /* 0x00000018000d7c82 */ /* 0x000fc60008000000 */
[----:B------:R-:W-:-:S03]  /*1c70*/  UISETP.NE.AND UP0, UPT, UR7, UR24, UPT ;  /* 0x000000180700728c */ /* 0x000fc6000bf05270 */
[----:B------:R1:W-:Y:S01]  /*1c80*/  UTMALDG.3D.MULTICAST [UR32], [UR16], UR4, desc[UR18] ;  /* 0x00001220100073b4 */ /* 0x0003e20008011804 */
[----:B------:R3:W-:Y:S01]  /*1c90*/  UTMALDG.3D [UR8], [UR14], desc[UR18] ;  /* 0x000012080e0075b4 */ /* 0x0007e20008011000 */
[----:B-1----:R-:W-:-:S04]  /*1ca0*/  UMOV UR4, UR5 ;  /* 0x0000000500047c82 */ /* 0x002fc80008000000 */
[----:B---3--:R-:W-:Y:S05]  /*1cb0*/  BRA.U UP0, `(.L_x_31) ;  /* 0xfffffffd004c7547 */ /* 0x008fea000b83ffff */
.L_x_25:
[----:B------:R-:W-:Y:S01]  /*1cc0*/  ULEA UR4, UR5, UR6, 0x3 ;  /* 0x0000000605047291 */ /* 0x000fe2000f8e18ff */
[----:B-1----:R-:W-:Y:S01]  /*1cd0*/  SHF.L.U32 R0, R12, 0x1f, RZ ;  /* 0x0000001f0c007819 */ /* 0x002fe200000006ff */
[----:B------:R-:W-:Y:S01]  /*1ce0*/  @!P1 SYNCS.ARRIVE.TRANS64.A1T0 RZ, [UR6+0x98], RZ ;  /* 0x000098ffffff99a7 */ /* 0x000fe20008100006 */
[----:B------:R-:W-:-:S06]  /*1cf0*/  UISETP.GT.AND UP0, UPT, UR41, UR40, UPT ;  /* 0x000000282900728c */ /* 0x000fcc000bf04270 */
[----:B--2-4-:R1:W2:Y:S03]  /*1d00*/  SYNCS.PHASECHK.TRANS64.TRYWAIT P0, [UR4+0x28], R0 ;  /* 0x00002800ff0075a7 */ /* 0x0142a60008001104 */
[----:B------:R-:W-:Y:S05]  /*1d10*/  BRA.U !UP0, `(.L_x_32) ;  /* 0x0000000108c07547 */ /* 0x000fea000b800000 */
[----:B------:R-:W-:Y:S01]  /*1d20*/  UIADD3 UR26, UPT, UPT, UR43, UR13, URZ ;  /* 0x0000000d2b1a7290 */ /* 0x000fe2000fffe0ff */
[----:B------:R-:W-:-:S11]  /*1d30*/  UMOV UR4, UR5 ;  /* 0x0000000500047c82 */ /* 0x000fd60008000000 */
.L_x_38:
[----:B------:R-:W-:Y:S01]  /*1d40*/  ULEA UR17, UR4, UR6, 0x3 ;  /* 0x0000000604117291 */ /* 0x000fe2000f8e18ff */
[----:B--2---:R-:W-:Y:S01]  /*1d50*/  @!P3 MOV R2, 0x4000 ;  /* 0x000040000002b802 */ /* 0x004fe20000000f00 */
[----:B--2-4-:R-:W-:Y:S10]  /*1d60*/  @P0 BRA `(.L_x_33) ;  /* 0x00000000000c0947 */ /* 0x014ff40003800000 */
[----:B------:R-:W-:-:S04]  /*1d70*/  SHF.L.U32 R3, R12, 0x1f, RZ ;  /* 0x0000001f0c037819 */ /* 0x000fc800000006ff */
[----:B------:R-:W2:Y:S02]  /*1d80*/  SYNCS.PHASECHK.TRANS64.TRYWAIT P0, [UR17+0x28], R3 ;  /* 0x00002803ff0075a7 */ /* 0x000ea40008001111 */
[----:B--2---:R-:W-:Y:S05]  /*1d90*/  @!P0 BRA `(.L_x_34) ;  /* 0x0000007400b08947 */ /* 0x004fea0003800000 */
.L_x_33:
[----:B------:R2:W-:Y:S01]  /*1da0*/  @!P3 SYNCS.ARRIVE.TRANS64 RZ, [UR17], R2 ;  /* 0x00000002ffffb9a7 */ /* 0x0005e20008000011 */
[----:B------:R-:W-:-:S04]  /*1db0*/  ULOP3.LUT UR5, UR25, 0x2, URZ, 0xfc, !UPT ;  /* 0x0000000219057892 */ /* 0x000fc8000f8efcff */
[----:B------:R-:W-:-:S09]  /*1dc0*/  UISETP.NE.AND UP0, UPT, UR5, 0x2, UPT ;  /* 0x000000020500788c */ /* 0x000fd2000bf05270 */
[----:B------:R-:W-:Y:S05]  /*1dd0*/  BRA.U UP0, `(.L_x_35) ;  /* 0x0000000100047547 */ /* 0x000fea000b800000 */
[----:B------:R-:W-:Y:S05]  /*1de0*/  BPT.TRAP 0x1 ;  /* 0x000000040000795c */ /* 0x000fea0000300000 */
.L_x_35:
[----:B------:R-:W-:Y:S04]  /*1df0*/  BSSY.RECONVERGENT B0, `(.L_x_36) ;  /* 0x0000003000007945 */ /* 0x000fe80003800200 */
[----:B------:R-:W-:Y:S05]  /*1e00*/  @P2 BRA `(.L_x_37) ;  /* 0x0000000000042947 */ /* 0x000fea0003800000 */
[----:B------:R-:W-:Y:S05]  /*1e10*/  BPT.TRAP 0x1 ;  /* 0x000000040000795c */ /* 0x000fea0000300000 */
.L_x_37:
[----:B------:R-:W-:Y:S05]  /*1e20*/  BSYNC.RECONVERGENT B0 ;  /* 0x0000000000007941 */ /* 0x000fea0003800200 */
.L_x_36:
[----:B------:R-:W-:Y:S02]  /*1e30*/  UIADD3 UR5, UPT, UPT, UR4, 0x1, URZ ;  /* 0x0000000104057890 */ /* 0x000fe4000fffe0ff */
[----:B------:R-:W-:Y:S02]  /*1e40*/  UIADD3 UR14, UP1, UPT, UR28, 0x80, URZ ;  /* 0x000000801c0e7890 */ /* 0x000fe4000ff3e0ff */
[----:B------:R-:W-:Y:S02]  /*1e50*/  UISETP.NE.AND UP0, UPT, UR5, 0x5, UPT ;  /* 0x000000050500788c */ /* 0x000fe4000bf05270 */
[----:B------:R-:W-:Y:S02]  /*1e60*/  USHF.L.U32 UR18, UR13, 0x5, URZ ;  /* 0x000000050d127899 */ /* 0x000fe400080006ff */
[----:B------:R-:W-:Y:S02]  /*1e70*/  USEL UR8, URZ, 0x1, UP0 ;  /* 0x00000001ff087887 */ /* 0x000fe40008000000 */
[----:B------:R-:W-:-:S02]  /*1e80*/  USEL UR5, UR5, URZ, UP0 ;  /* 0x000000ff05057287 */ /* 0x000fc40008000000 */
[----:B------:R-:W-:Y:S02]  /*1e90*/  UIADD3 UR22, UP0, UPT, UR28, 0x180, URZ ;  /* 0x000001801c167890 */ /* 0x000fe4000ff1e0ff */
[----:B------:R-:W-:Y:S01]  /*1ea0*/  LOP3.LUT R12, R12, UR8, RZ, 0x3c, !PT ;  /* 0x000000080c0c7c12 */ /* 0x000fe2000f8e3cff */
[----:B------:R-:W-:Y:S02]  /*1eb0*/  USHF.L.U32 UR8, UR4, 0xd, URZ ;  /* 0x0000000d04087899 */ /* 0x000fe400080006ff */
[----:B------:R-:W-:Y:S01]  /*1ec0*/  ULEA UR7, UR5, UR6, 0x3 ;  /* 0x0000000605077291 */ /* 0x000fe2000f8e18ff */
[----:B-1----:R-:W-:Y:S01]  /*1ed0*/  SHF.L.U32 R0, R12, 0x1f, RZ ;  /* 0x0000001f0c007819 */ /* 0x002fe200000006ff */
[----:B------:R-:W-:Y:S02]  /*1ee0*/  ULEA UR16, UR21, UR8, 0x1 ;  /* 0x0000000815107291 */ /* 0x000fe4000f8e08ff */
[----:B------:R-:W-:Y:S02]  /*1ef0*/  UIADD3.X UR15, UPT, UPT, URZ, UR29, URZ, UP1, !UPT ;  /* 0x0000001dff0f7290 */ /* 0x000fe40008ffe4ff */
[----:B------:R-:W-:-:S02]  /*1f00*/  UIADD3 UR16, UPT, UPT, UR6, 0x8400, UR16 ;  /* 0x0000840006107890 */ /* 0x000fc4000fffe010 */
[----:B------:R-:W-:Y:S01]  /*1f10*/  UIADD3 UR8, UPT, UPT, UR6, 0x12400, UR8 ;  /* 0x0001240006087890 */ /* 0x000fe2000fffe008 */
[----:B------:R3:W4:Y:S01]  /*1f20*/  SYNCS.PHASECHK.TRANS64.TRYWAIT P0, [UR7+0x28], R0 ;  /* 0x00002800ff0075a7 */ /* 0x0007220008001107 */
[----:B------:R-:W-:Y:S01]  /*1f30*/  UIADD3.X UR23, UPT, UPT, URZ, UR29, URZ, UP0, !UPT ;  /* 0x0000001dff177290 */ /* 0x000fe200087fe4ff */
[----:B------:R-:W-:Y:S01]  /*1f40*/  UMOV UR4, 0x30000 ;  /* 0x0003000000047882 */ /* 0x000fe20000000000 */
[----:B------:R-:W-:Y:S01]  /*1f50*/  UMOV UR30, 0x0 ;  /* 0x00000000001e7882 */ /* 0x000fe20000000000 */
[----:B------:R-:W-:Y:S01]  /*1f60*/  UMOV UR31, 0x10000000 ;  /* 0x10000000001f7882 */ /* 0x000fe20000000000 */
[----:B------:R-:W-:Y:S01]  /*1f70*/  UMOV UR19, UR35 ;  /* 0x0000002300137c82 */ /* 0x000fe20008000000 */
[----:B------:R-:W-:Y:S01]  /*1f80*/  UMOV UR20, UR36 ;  /* 0x0000002400147c82 */ /* 0x000fe20008000000 */
[----:B------:R-:W-:Y:S01]  /*1f90*/  UMOV UR12, UR36 ;  /* 0x00000024000c7c82 */ /* 0x000fe20008000000 */
[----:B------:R-:W-:Y:S01]  /*1fa0*/  UMOV UR9, UR17 ;  /* 0x0000001100097c82 */ /* 0x000fe20008000000 */
[----:B------:R-:W-:Y:S01]  /*1fb0*/  UMOV UR10, UR18 ;  /* 0x00000012000a7c82 */ /* 0x000fe20008000000 */
[----:B------:R1:W-:Y:S01]  /*1fc0*/  UTMALDG.3D.MULTICAST [UR16], [UR14], UR4, desc[UR30] ;  /* 0x00001e100e0073b4 */ /* 0x0003e20008011804 */
[----:B------:R-:W-:-:S04]  /*1fd0*/  UIADD3 UR13, UPT, UPT, UR13, 0x1, URZ ;  /* 0x000000010d0d7890 */ /* 0x000fc8000fffe0ff */
[----:B------:R-:W-:Y:S01]  /*1fe0*/  UISETP.NE.AND UP0, UPT, UR13, UR26, UPT ;  /* 0x0000001a0d00728c */ /* 0x000fe2000bf05270 */
[----:B------:R3:W-:Y:S01]  /*1ff0*/  UTMALDG.3D [UR8], [UR22], desc[UR30] ;  /* 0x00001e08160075b4 */ /* 0x0007e20008011000 */
[----:B-1----:R-:W-:-:S07]  /*2000*/  UMOV UR4, UR5 ;  /* 0x0000000500047c82 */ /* 0x002fce0008000000 */
[----:B---3--:R-:W-:Y:S05]  /*2010*/  BRA.U UP0, `(.L_x_38) ;  /* 0xfffffffd00487547 */ /* 0x008fea000b83ffff */
.L_x_32:
[C---:B------:R-:W-:Y:S01]  /*2020*/  LEA R3, R11.reuse, UR6, 0x3 ;  /* 0x000000060b037c11 */ /* 0x040fe2000f8e18ff */
[----:B------:R-:W-:Y:S01]  /*2030*/  NOP ;  /* 0x0000000000007918 */ /* 0x000fe20000000000 */
[----:B-1----:R-:W-:Y:S02]  /*2040*/  SHF.L.U32 R0, R10, 0x1f, RZ ;  /* 0x0000001f0a007819 */ /* 0x002fe400000006ff */
[----:B------:R-:W-:Y:S02]  /*2050*/  LEA R5, R11, UR6, 0x4 ;  /* 0x000000060b057c11 */ /* 0x000fe4000f8e20ff */
[----:B--2-4-:R-:W1:Y:S02]  /*2060*/  SYNCS.PHASECHK.TRANS64.TRYWAIT P0, [R3+URZ+0xa0], R0 ;  /* 0x0000a000030075a7 */ /* 0x014e6400080011ff */
[----:B-1----:R-:W-:Y:S05]  /*2070*/  @!P0 BRA `(.L_x_39) ;  /* 0x0000007400108947 */ /* 0x002fea0003800000 */
.L_x_142:
[----:B------:R-:W2:Y:S01]  /*2080*/  LDS.128 R4, [R5+0x130] ;  /* 0x0001300005047984 */ /* 0x000ea20000000c00 */
[----:B------:R-:W-:Y:S01]  /*2090*/  UISETP.GE.AND UP0, UPT, UR42, 0x1, UPT ;  /* 0x000000012a00788c */ /* 0x000fe2000bf06270 */
[----:B------:R-:W-:Y:S01]  /*20a0*/  @!PT LDS RZ, [RZ] ;  /* 0x00000000fffff984 */ /* 0x000fe20000000800 */
[----:B------:R-:W-:Y:S01]  /*20b0*/  @!PT LDS RZ, [RZ] ;  /* 0x00000000fffff984 */ /* 0x000fe20000000800 */
[----:B------:R-:W-:Y:S01]  /*20c0*/  @!PT LDS RZ, [RZ] ;  /* 0x00000000fffff984 */ /* 0x000fe20000000800 */
[----:B------:R-:W-:Y:S01]  /*20d0*/  @!PT LDS RZ, [RZ] ;  /* 0x00000000fffff984 */ /* 0x000fe20000000800 */
[----:B------:R3:W-:Y:S06]  /*20e0*/  MEMBAR.ALL.CTA ;  /* 0x0000000000007992 */ /* 0x0007ec0000008000 */
[----:B---3--:R-:W3:Y:S01]  /*20f0*/  FENCE.VIEW.ASYNC.S ;  /* 0x00000000000073c6 */ /* 0x008ee20000000000 */
[----:B--2---:R-:W-:-:S13]  /*2100*/  LOP3.LUT P0, RZ, R6, 0x1, RZ, 0xc0, !PT ;  /* 0x0000000106ff7812 */ /* 0x004fda000780c0ff */
[----:B---3--:R-:W-:Y:S01]  /*2110*/  VOTEU.ANY UP1, P0 ;  /* 0x0000000000ff7886 */ /* 0x008fe20000020100 */
[----:B------:R-:W-:-:S13]  /*2120*/  PLOP3.LUT P0, PT, PT, PT, UP1, 0x80, 0x8 ;  /* 0x000000000008781c */ /* 0x000fda0003f0f018 */
[----:B-1----:R-:W-:Y:S02]  /*2130*/  @P0 LOP3.LUT R0, R5, 0xffff, RZ, 0xc0, !PT ;  /* 0x0000ffff05000812 */ /* 0x002fe400078ec0ff */
[----:B------:R-:W-:Y:S02]  /*2140*/  @P0 MOV R2, R4 ;  /* 0x0000000400020202 */ /* 0x000fe40000000f00 */
[----:B------:R-:W-:Y:S01]  /*2150*/  @P0 R2UR UR7, R0 ;  /* 0x00000000000702ca */ /* 0x000fe200000e0000 */
[----:B------:R-:W-:Y:S01]  /*2160*/  VIADD R0, R3, 0xb0 ;  /* 0x000000b003007836 */ /* 0x000fe20000000000 */
[----:B------:R-:W-:Y:S02]  /*2170*/  @P0 SHF.R.U32.HI R4, RZ, 0x10, R5 ;  /* 0x00000010ff040819 */ /* 0x000fe40000011605 */
[----:B------:R-:W-:Y:S02]  /*2180*/  @P0 R2UR UR8, R2 ;  /* 0x00000000020802ca */ /* 0x000fe400000e0000 */
[----:B------:R-:W-:-:S02]  /*2190*/  PRMT R0, RZ, 0x654, R0 ;  /* 0x00000654ff007816 */ /* 0x000fc40000000000 */
[----:B------:R-:W-:Y:S02]  /*21a0*/  @P0 R2UR UR4, R4 ;  /* 0x00000000040402ca */ /* 0x000fe400000e0000 */
[----:B------:R1:W-:Y:S03]  /*21b0*/  SYNCS.ARRIVE.TRANS64.RED.A1T0 RZ, [R0+URZ], RZ ;  /* 0x000000ff00ff79a7 */ /* 0x0003e600081004ff */
[----:B------:R-:W-:-:S04]  /*21c0*/  @UP1 UMOV UR27, UR7 ;  /* 0x00000007001b1c82 */ /* 0x000fc80008000000 */
[----:B------:R-:W-:-:S04]  /*21d0*/  @UP1 UMOV UR37, UR8 ;  /* 0x0000000800251c82 */ /* 0x000fc80008000000 */
[----:B------:R-:W-:Y:S01]  /*21e0*/  @UP1 UMOV UR36, UR4 ;  /* 0x0000000400241c82 */ /* 0x000fe20008000000 */
[----:B------:R-:W-:Y:S05]  /*21f0*/  BRA.U !UP0, `(.L_x_40) ;  /* 0x0000000108d47547 */ /* 0x000fea000b800000 */
[----:B------:R-:W2:Y:S01]  /*2200*/  LDCU.128 UR12, c[0x0][0xb10] ;  /* 0x00016200ff0c77ac */ /* 0x000ea20008000c00 */
[----:B------:R-:W3:Y:S01]  /*2210*/  LDCU UR26, c[0x0][0xb20] ;  /* 0x00016400ff1a77ac */ /* 0x000ee20008000800 */
[----:B------:R-:W4:Y:S01]  /*2220*/  LDCU UR20, c[0x0][0xb0c] ;  /* 0x00016180ff1477ac */ /* 0x000f220008000800 */
[----:B------:R-:W1:Y:S01]  /*2230*/  LDCU.64 UR10, c[0x0][0xb28] ;  /* 0x00016500ff0a77ac */ /* 0x000e620008000a00 */
[----:B------:R-:W-:Y:S02]  /*2240*/  UISETP.NE.AND UP3, UPT, UR42, 0x1, UPT ;  /* 0x000000012a00788c */ /* 0x000fe4000bf65270 */
[----:B--2---:R-:W-:Y:S02]  /*2250*/  UIMAD.WIDE.U32 UR16, UR38, UR15, URZ ;  /* 0x0000000f261072a5 */ /* 0x004fe4000f8e00ff */
[----:B------:R-:W-:Y:S02]  /*2260*/  UIMAD.WIDE.U32 UR8, UR39, UR12, URZ ;  /* 0x0000000c270872a5 */ /* 0x000fe4000f8e00ff */
[----:B------:R-:W-:-:S02]  /*2270*/  UISETP.NE.AND UP0, UPT, UR14, 0x1, UPT ;  /* 0x000000010e00788c */ /* 0x000fc4000bf05270 */
[----:B------:R-:W-:Y:S01]  /*2280*/  UIMAD.WIDE.U32 UR22, UR27, UR15, URZ ;  /* 0x0000000f1b1672a5 */ /* 0x000fe2000f8e00ff */
[----:B------:R-:W-:Y:S02]  /*2290*/  UMOV UR16, UR17 ;  /* 0x0000001100107c82 */ /* 0x000fe40008000000 */
[----:B------:R-:W-:Y:S01]  /*22a0*/  UMOV UR8, UR9 ;  /* 0x0000000900087c82 */ /* 0x000fe20008000000 */
[----:B---3--:R-:W-:Y:S02]  /*22b0*/  USHF.R.U32.HI UR16, URZ, UR26, UR16 ;  /* 0x0000001aff107299 */ /* 0x008fe40008011610 */
[----:B----4-:R-:W-:Y:S02]  /*22c0*/  UISETP.NE.AND UP2, UPT, UR20, 0x1, UPT ;  /* 0x000000011400788c */ /* 0x010fe4000bf45270 */
[----:B------:R-:W-:Y:S02]  /*22d0*/  USHF.R.U32.HI UR8, URZ, UR13, UR8 ;  /* 0x0000000dff087299 */ /* 0x000fe40008011608 */
[----:B------:R-:W-:-:S02]  /*22e0*/  USEL UR7, UR38, UR16, !UP0 ;  /* 0x0000001026077287 */ /* 0x000fc4000c000000 */
[----:B------:R-:W-:Y:S02]  /*22f0*/  USEL UR8, UR39, UR8, !UP2 ;  /* 0x0000000827087287 */ /* 0x000fe4000d000000 */
[----:B-1----:R-:W-:Y:S01]  /*2300*/  UIMAD.WIDE.U32 UR16, UR7, UR10, URZ ;  /* 0x0000000a071072a5 */ /* 0x002fe2000f8e00ff */
[----:B------:R-:W-:Y:S01]  /*2310*/  UMOV UR4, UR23 ;  /* 0x0000001700047c82 */ /* 0x000fe20008000000 */
[----:B------:R-:W-:Y:S02]  /*2320*/  UIMAD.WIDE.U32 UR18, UR37, UR12, URZ ;  /* 0x0000000c251272a5 */ /* 0x000fe4000f8e00ff */
[----:B------:R-:W-:-:S03]  /*2330*/  UIMAD.WIDE.U32 UR22, UR8, UR10, URZ ;  /* 0x0000000a081672a5 */ /* 0x000fc6000f8e00ff */
[----:B------:R-:W-:Y:S01]  /*2340*/  UMOV UR16, UR17 ;  /* 0x0000001100107c82 */ /* 0x000fe20008000000 */
[----:B------:R-:W-:Y:S02]  /*2350*/  USHF.R.U32.HI UR4, URZ, UR26, UR4 ;  /* 0x0000001aff047299 */ /* 0x000fe40008011604 */
[----:B------:R-:W-:Y:S01]  /*2360*/  @UP3 USHF.R.U32.HI UR7, URZ, UR11, UR16 ;  /* 0x0000000bff073299 */ /* 0x000fe20008011610 */
[----:B------:R-:W-:Y:S01]  /*2370*/  UMOV UR18, UR19 ;  /* 0x0000001300127c82 */ /* 0x000fe20008000000 */
[----:B------:R-:W-:Y:S01]  /*2380*/  UMOV UR22, UR23 ;  /* 0x0000001700167c82 */ /* 0x000fe20008000000 */
[----:B------:R-:W-:Y:S02]  /*2390*/  USHF.R.U32.HI UR13, URZ, UR13, UR18 ;  /* 0x0000000dff0d7299 */ /* 0x000fe40008011612 */
[----:B------:R-:W-:Y:S02]  /*23a0*/  USEL UR4, UR27, UR4, !UP0 ;  /* 0x000000041b047287 */ /* 0x000fe4000c000000 */
[----:B------:R-:W-:-:S02]  /*23b0*/  @UP3 USHF.R.U32.HI UR8, URZ, UR11, UR22 ;  /* 0x0000000bff083299 */ /* 0x000fc40008011616 */
[----:B------:R-:W-:Y:S02]  /*23c0*/  UIMAD UR9, UR42, UR7, URZ ;  /* 0x000000072a0972a4 */ /* 0x000fe4000f8e02ff */
[----:B------:R-:W-:Y:S02]  /*23d0*/  USEL UR7, UR37, UR13, !UP2 ;  /* 0x0000000d25077287 */ /* 0x000fe4000d000000 */
[----:B------:R-:W-:Y:S02]  /*23e0*/  UIMAD UR12, UR42, UR8, URZ ;  /* 0x000000082a0c72a4 */ /* 0x000fe4000f8e02ff */
[----:B------:R-:W-:Y:S02]  /*23f0*/  UISETP.GE.AND UP0, UPT, UR4, UR9, UPT ;  /* 0x000000090400728c */ /* 0x000fe4000bf06270 */
[----:B------:R-:W-:Y:S02]  /*2400*/  UIMAD.WIDE.U32 UR16, UR4, UR10, URZ ;  /* 0x0000000a041072a5 */ /* 0x000fe4000f8e00ff */
[----:B------:R-:W-:-:S02]  /*2410*/  UISETP.GE.OR UP0, UPT, UR7, UR12, UP0 ;  /* 0x0000000c0700728c */ /* 0x000fc40008706670 */
        /* <DEDUP_REMOVED lines=19> */
.L_x_40:
[----:B------:R-:W2:Y:S02]  /*2550*/  LDCU UR4, c[0x0][0xb30] ;  /* 0x00016600ff0477ac */ /* 0x000ea40008000800 */
[----:B--2---:R-:W-:-:S09]  /*2560*/  UISETP.NE.AND UP0, UPT, UR4, 0x1, UPT ;  /* 0x000000010400788c */ /* 0x004fd2000bf05270 */
[----:B------:R-:W-:Y:S05]  /*2570*/  BRA.U UP0, `(.L_x_41) ;  /* 0x0000000100447547 */ /* 0x000fea000b800000 */
[----:B------:R-:W2:Y:S01]  /*2580*/  LDCU.128 UR12, c[0x0][0xb10] ;  /* 0x00016200ff0c77ac */ /* 0x000ea20008000c00 */
[----:B------:R-:W3:Y:S01]  /*2590*/  LDCU UR16, c[0x0][0xb0c] ;  /* 0x00016180ff1077ac */ /* 0x000ee20008000800 */
[----:B------:R-:W4:Y:S01]  /*25a0*/  LDCU UR17, c[0x0][0xb20] ;  /* 0x00016400ff1177ac */ /* 0x000f220008000800 */
[----:B--2---:R-:W-:Y:S02]  /*25b0*/  UIMAD.WIDE.U32 UR10, UR37, UR12, URZ ;  /* 0x0000000c250a72a5 */ /* 0x004fe4000f8e00ff */
[----:B------:R-:W-:Y:S02]  /*25c0*/  UIMAD.WIDE.U32 UR8, UR27, UR15, URZ ;  /* 0x0000000f1b0872a5 */ /* 0x000fe4000f8e00ff */
[----:B---3--:R-:W-:Y:S02]  /*25d0*/  UISETP.NE.AND UP2, UPT, UR16, 0x1, UPT ;  /* 0x000000011000788c */ /* 0x008fe4000bf45270 */
[----:B------:R-:W-:Y:S01]  /*25e0*/  UISETP.NE.AND UP0, UPT, UR14, 0x1, UPT ;  /* 0x000000010e00788c */ /* 0x000fe2000bf05270 */
[----:B------:R-:W-:-:S02]  /*25f0*/  UMOV UR7, UR11 ;  /* 0x0000000b00077c82 */ /* 0x000fc40008000000 */
[----:B------:R-:W-:Y:S01]  /*2600*/  UMOV UR4, UR9 ;  /* 0x0000000900047c82 */ /* 0x000fe20008000000 */
[----:B------:R-:W-:Y:S02]  /*2610*/  USHF.R.U32.HI UR7, URZ, UR13, UR7 ;  /* 0x0000000dff077299 */ /* 0x000fe40008011607 */
[----:B----4-:R-:W-:Y:S02]  /*2620*/  USHF.R.U32.HI UR4, URZ, UR17, UR4 ;  /* 0x00000011ff047299 */ /* 0x010fe40008011604 */
[----:B------:R-:W-:Y:S02]  /*2630*/  USEL UR7, UR37, UR7, !UP2 ;  /* 0x0000000725077287 */ /* 0x000fe4000d000000 */
[----:B------:R-:W-:-:S04]  /*2640*/  USEL UR4, UR27, UR4, !UP0 ;  /* 0x000000041b047287 */ /* 0x000fc8000c000000 */
[----:B------:R-:W-:Y:S02]  /*2650*/  UIADD3 UR8, UPT, UPT, UR7, -UR4, URZ ;  /* 0x8000000407087290 */ /* 0x000fe4000fffe0ff */
[----:B------:R-:W-:Y:S02]  /*2660*/  UIADD3 UR4, UPT, UPT, -UR7, UR4, URZ ;  /* 0x0000000407047290 */ /* 0x000fe4000fffe1ff */
[----:B------:R-:W-:Y:S02]  /*2670*/  UIMAD UR27, UR8, UR14, UR27 ;  /* 0x0000000e081b72a4 */ /* 0x000fe4000f8e021b */
[----:B------:R-:W-:-:S12]  /*2680*/  UIMAD UR37, UR4, UR16, UR37 ;  /* 0x00000010042572a4 */ /* 0x000fd8000f8e0225 */
.L_x_41:
[----:B------:R-:W-:Y:S01]  /*2690*/  VIADD R11, R11, 0x1 ;  /* 0x000000010b0b7836 */ /* 0x000fe20000000000 */
[----:B------:R-:W-:Y:S01]  /*26a0*/  R2UR UR4, R82 ;  /* 0x00000000520472ca */ /* 0x000fe200000e0000 */
[----:B------:R-:W-:Y:S01]  /*26b0*/  UIADD3 UR20, UPT, UPT, UR27, UR63, URZ ;  /* 0x0000003f1b147290 */ /* 0x000fe2000fffe0ff */
[----:B------:R-:W-:Y:S02]  /*26c0*/  PLOP3.LUT P1, PT, PT, PT, PT, 0x80, 0x8 ;  /* 0x000000000008781c */ /* 0x000fe40003f2f070 */
[----:B------:R-:W-:-:S04]  /*26d0*/  ISETP.NE.AND P0, PT, R11, 0x2, PT ;  /* 0x000000020b00780c */ /* 0x000fc80003f05270 */
[----:B------:R-:W-:Y:S02]  /*26e0*/  SEL R3, RZ, 0x1, P0 ;  /* 0x00000001ff037807 */ /* 0x000fe40000000000 */
[----:B------:R-:W-:Y:S02]  /*26f0*/  SEL R11, R11, RZ, P0 ;  /* 0x000000ff0b0b7207 */ /* 0x000fe40000000000 */
[----:B------:R-:W-:Y:S01]  /*2700*/  LOP3.LUT R10, R10, R3, RZ, 0x3c, !PT ;  /* 0x000000030a0a7212 */ /* 0x000fe200078e3cff */
[----:B------:R-:W-:Y:S01]  /*2710*/  UIADD3 UR16, UPT, UPT, UR37, UR4, URZ ;  /* 0x0000000425107290 */ /* 0x000fe2000fffe0ff */
[----:B------:R-:W-:Y:S11]  /*2720*/  BRA.U UP1, `(.L_x_42) ;  /* 0xfffffff101407547 */ /* 0x000ff6000b83ffff */
[----:B------:R-:W-:Y:S01]  /*2730*/  UIADD3 UR7, UPT, UPT, UR6, 0x28, URZ ;  /* 0x0000002806077890 */ /* 0x000fe2000fffe0ff */
[----:B------:R-:W-:-:S03]  /*2740*/  SHF.L.U32 R3, R12, 0x1f, RZ ;  /* 0x0000001f0c037819 */ /* 0x000fc600000006ff */
[----:B------:R-:W-:-:S09]  /*2750*/  ULEA UR4, UR5, UR7, 0x3 ;  /* 0x0000000705047291 */ /* 0x000fd2000f8e18ff */
[----:B------:R-:W2:Y:S02]  /*2760*/  SYNCS.PHASECHK.TRANS64.TRYWAIT P0, [UR4], R3 ;  /* 0x00000003ff0075a7 */ /* 0x000ea40008001104 */
[----:B--2---:R-:W-:Y:S05]  /*2770*/  @!P0 BRA `(.L_x_43) ;  /* 0x0000006c00648947 */ /* 0x004fea0003800000 */
.L_x_144:
[----:B------:R-:W-:-:S04]  /*2780*/  UIADD3 UR4, UPT, UPT, UR5, 0x1, URZ ;  /* 0x0000000105047890 */ /* 0x000fc8000fffe0ff */
[----:B------:R-:W-:-:S04]  /*2790*/  UISETP.NE.AND UP0, UPT, UR4, 0x5, UPT ;  /* 0x000000050400788c */ /* 0x000fc8000bf05270 */
[----:B------:R-:W-:Y:S02]  /*27a0*/  USEL UR6, URZ, 0x1, UP0 ;  /* 0x00000001ff067887 */ /* 0x000fe40008000000 */
[----:B------:R-:W-:-:S04]  /*27b0*/  USEL UR4, UR4, URZ, UP0 ;  /* 0x000000ff04047287 */ /* 0x000fc80008000000 */
[----:B------:R-:W-:Y:S01]  /*27c0*/  ULEA UR5, UR4, UR7, 0x3 ;  /* 0x0000000704057291 */ /* 0x000fe2000f8e18ff */
[----:B------:R-:W-:-:S04]  /*27d0*/  LOP3.LUT R2, R12, UR6, RZ, 0x3c, !PT ;  /* 0x000000060c027c12 */ /* 0x000fc8000f8e3cff */
[----:B-1----:R-:W-:-:S04]  /*27e0*/  SHF.L.U32 R3, R2, 0x1f, RZ ;  /* 0x0000001f02037819 */ /* 0x002fc800000006ff */
[----:B------:R-:W1:Y:S02]  /*27f0*/  SYNCS.PHASECHK.TRANS64.TRYWAIT P0, [UR5], R3 ;  /* 0x00000003ff0075a7 */ /* 0x000e640008001105 */
[----:B-1----:R-:W-:Y:S05]  /*2800*/  @!P0 BRA `(.L_x_44) ;  /* 0x0000006c00588947 */ /* 0x002fea0003800000 */
.L_x_146:
        /* <DEDUP_REMOVED lines=9> */
.L_x_148:
        /* <DEDUP_REMOVED lines=9> */
.L_x_150:
[----:B------:R-:W-:-:S04]  /*2930*/  UIADD3 UR4, UPT, UPT, UR4, 0x1, URZ ;  /* 0x0000000104047890 */ /* 0x000fc8000fffe0ff */
[----:B------:R-:W-:-:S04]  /*2940*/  UISETP.NE.AND UP0, UPT, UR4, 0x5, UPT ;  /* 0x000000050400788c */ /* 0x000fc8000bf05270 */
[----:B------:R-:W-:Y:S02]  /*2950*/  USEL UR5, URZ, 0x1, UP0 ;  /* 0x00000001ff057887 */ /* 0x000fe40008000000 */
[----:B------:R-:W-:-:S04]  /*2960*/  USEL UR4, UR4, URZ, UP0 ;  /* 0x000000ff04047287 */ /* 0x000fc80008000000 */
[----:B------:R-:W-:Y:S01]  /*2970*/  ULEA UR4, UR4, UR7, 0x3 ;  /* 0x0000000704047291 */ /* 0x000fe2000f8e18ff */
[----:B-1----:R-:W-:-:S04]  /*2980*/  LOP3.LUT R3, R2, UR5, RZ, 0x3c, !PT ;  /* 0x0000000502037c12 */ /* 0x002fc8000f8e3cff */
[----:B------:R-:W-:Y:S01]  /*2990*/  SHF.L.U32 R3, R3, 0x1f, RZ ;  /* 0x0000001f03037819 */ /* 0x000fe200000006ff */
[----:B------:R-:W-:-:S07]  /*29a0*/  IMAD.U32 R0, RZ, RZ, UR4 ;  /* 0x00000004ff007e24 */ /* 0x000fce000f8e00ff */
.L_x_47:
[----:B-1----:R1:W2:Y:S02]  /*29b0*/  SYNCS.PHASECHK.TRANS64.TRYWAIT P0, [R0+URZ], R3 ;  /* 0x00000003000075a7 */ /* 0x0022a400080011ff */
[----:B--2---:R-:W-:Y:S05]  /*29c0*/  @!P0 NANOSLEEP.SYNCS 0x989680 ;  /* 0x009896800000895d */ /* 0x004fea0003900000 */
[----:B------:R-:W2:Y:S02]  /*29d0*/  @!P0 SYNCS.PHASECHK.TRANS64 P0, [R0+URZ], R3 ;  /* 0x00000003000085a7 */ /* 0x000ea400080010ff */
[----:B--2---:R-:W-:Y:S05]  /*29e0*/  @P0 EXIT ;  /* 0x000000000000094d */ /* 0x004fea0003800000 */
[----:B------:R-:W-:Y:S05]  /*29f0*/  BRA `(.L_x_47) ;  /* 0xfffffffc00ec7947 */ /* 0x000fea000383ffff */
.L_x_22:
[----:B------:R-:W-:-:S04]  /*2a00*/  UISETP.NE.AND UP0, UPT, UR47, URZ, UPT ;  /* 0x000000ff2f00728c */ /* 0x000fc8000bf05270 */
[----:B------:R-:W-:-:S09]  /*2a10*/  UISETP.NE.OR UP0, UPT, UR17, 0x1, UP0 ;  /* 0x000000011100788c */ /* 0x000fd20008705670 */
[----:B------:R-:W-:Y:S05]  /*2a20*/  BRA.U UP0, `(.L_x_48) ;  /* 0x0000000500487547 */ /* 0x000fea000b800000 */
[----:B------:R-:W-:Y:S01]  /*2a30*/  ISETP.GE.U32.AND P2, PT, R0, 0x2, PT ;  /* 0x000000020000780c */ /* 0x000fe20003f46070 */
[----:B------:R-:W-:Y:S01]  /*2a40*/  IMAD.MOV.U32 R12, RZ, RZ, 0x1 ;  /* 0x00000001ff0c7424 */ /* 0x000fe200078e00ff */
[----:B------:R-:W-:Y:S02]  /*2a50*/  CS2R R10, SRZ ;  /* 0x00000000000a7805 */ /* 0x000fe4000001ff00 */
[----:B------:R-:W-:Y:S01]  /*2a60*/  CS2R R8, SRZ ;  /* 0x0000000000087805 */ /* 0x000fe2000001ff00 */
[----:B------:R-:W-:Y:S01]  /*2a70*/  UMOV UR6, 0x400 ;  /* 0x0000040000067882 */ /* 0x000fe20000000000 */
[----:B------:R-:W-:Y:S01]  /*2a80*/  UMOV UR5, URZ ;  /* 0x000000ff00057c82 */ /* 0x000fe20008000000 */
[----:B------:R-:W-:-:S12]  /*2a90*/  ULEA UR6, UR47, UR6, 0x18 ;  /* 0x000000062f067291 */ /* 0x000fd8000f8ec0ff */
.L_x_52:
[----:B------:R-:W-:Y:S02]  /*2aa0*/  LEA R2, R8, UR6, 0x3 ;  /* 0x0000000608027c11 */ /* 0x000fe4000f8e18ff */
[----:B------:R-:W-:-:S03]  /*2ab0*/  SHF.L.U32 R5, R9, 0x1f, RZ ;  /* 0x0000001f09057819 */ /* 0x000fc600000006ff */
[----:B------:R-:W-:Y:S01]  /*2ac0*/  VIADD R4, R2, 0x110 ;  /* 0x0000011002047836 */ /* 0x000fe20000000000 */
[----:B------:R-:W1:Y:S02]  /*2ad0*/  SYNCS.PHASECHK.TRANS64.TRYWAIT P0, [R2+URZ+0x100], R5 ;  /* 0x00010005020075a7 */ /* 0x000e6400080011ff */
[----:B-1----:R-:W-:Y:S05]  /*2ae0*/  @!P0 BRA `(.L_x_49) ;  /* 0x0000006800e88947 */ /* 0x002fea0003800000 */
.L_x_151:
[----:B------:R-:W-:Y:S01]  /*2af0*/  ULEA UR4, UR5, UR6, 0x3 ;  /* 0x0000000605047291 */ /* 0x000fe2000f8e18ff */
[----:B------:R-:W-:Y:S02]  /*2b00*/  PRMT R4, RZ, 0x654, R4 ;  /* 0x00000654ff047816 */ /* 0x000fe40000000004 */
[----:B-1----:R-:W-:Y:S01]  /*2b10*/  SHF.L.U32 R5, R12, 0x1f, RZ ;  /* 0x0000001f0c057819 */ /* 0x002fe200000006ff */
[----:B------:R-:W-:Y:S01]  /*2b20*/  UIADD3 UR7, UPT, UPT, UR4, 0xa0, URZ ;  /* 0x000000a004077890 */ /* 0x000fe2000fffe0ff */
[----:B------:R1:W-:Y:S05]  /*2b30*/  SYNCS.ARRIVE.TRANS64.RED.A1T0 RZ, [R4+URZ], RZ ;  /* 0x000000ff04ff79a7 */ /* 0x0003ea00081004ff */
[----:B------:R-:W-:Y:S01]  /*2b40*/  IMAD.U32 R7, RZ, RZ, UR7 ;  /* 0x00000007ff077e24 */ /* 0x000fe2000f8e00ff */
[----:B------:R-:W2:Y:S04]  /*2b50*/  SYNCS.PHASECHK.TRANS64.TRYWAIT P0, [UR4+0xb0], R5 ;  /* 0x0000b005ff0075a7 */ /* 0x000ea80008001104 */
[----:B------:R-:W-:Y:S01]  /*2b60*/  PRMT R6, R0, 0x654, R7 ;  /* 0x0000065400067816 */ /* 0x000fe20000000007 */
[----:B-1----:R-:W-:Y:S01]  /*2b70*/  @!P2 IMAD.MOV.U32 R4, RZ, RZ, 0x10 ;  /* 0x00000010ff04a424 */ /* 0x002fe200078e00ff */
[----:B--2---:R-:W-:Y:S06]  /*2b80*/  @!P0 BRA `(.L_x_50) ;  /* 0x0000006800d48947 */ /* 0x004fec0003800000 */
.L_x_153:
[----:B------:R-:W-:Y:S01]  /*2b90*/  ULEA UR8, UR5, UR6, 0x4 ;  /* 0x0000000605087291 */ /* 0x000fe2000f8e20ff */
[----:B------:R-:W-:Y:S01]  /*2ba0*/  SEL R3, R6, R3, !P2 ;  /* 0x0000000306037207 */ /* 0x000fe20005000000 */
[----:B------:R-:W-:Y:S01]  /*2bb0*/  UIADD3 UR9, UPT, UPT, UR4, 0xa0, URZ ;  /* 0x000000a004097890 */ /* 0x000fe2000fffe0ff */
[----:B-1----:R-:W-:Y:S01]  /*2bc0*/  LEA R2, R11, UR6, 0x3 ;  /* 0x000000060b027c11 */ /* 0x002fe2000f8e18ff */
[----:B------:R-:W-:Y:S01]  /*2bd0*/  UIADD3 UR8, UPT, UPT, UR8, 0x130, URZ ;  /* 0x0000013008087890 */ /* 0x000fe2000fffe0ff */
[----:B------:R-:W-:Y:S01]  /*2be0*/  SHF.L.U32 R5, R10, 0x1f, RZ ;  /* 0x0000001f0a057819 */ /* 0x000fe200000006ff */
[----:B------:R1:W-:Y:S01]  /*2bf0*/  @!P2 SYNCS.ARRIVE.TRANS64.RED RZ, [R3+URZ], R4 ;  /* 0x0000000403ffa9a7 */ /* 0x0003e200080004ff */
[----:B------:R-:W-:Y:S01]  /*2c00*/  UIADD3 UR4, UPT, UPT, UR5, 0x1, URZ ;  /* 0x0000000105047890 */ /* 0x000fe2000fffe0ff */
[----:B------:R-:W-:-:S03]  /*2c10*/  VIADD R8, R8, 0x1 ;  /* 0x0000000108087836 */ /* 0x000fc60000000000 */
[----:B------:R-:W-:Y:S02]  /*2c20*/  UISETP.NE.AND UP0, UPT, UR4, 0x2, UPT ;  /* 0x000000020400788c */ /* 0x000fe4000bf05270 */
[----:B------:R-:W-:Y:S06]  /*2c30*/  UGETNEXTWORKID.BROADCAST [UR8], [UR9] ;  /* 0x00000000080073ca */ /* 0x000fec0008000100 */
[----:B------:R-:W-:Y:S01]  /*2c40*/  USEL UR7, URZ, 0x1, UP0 ;  /* 0x00000001ff077887 */ /* 0x000fe20008000000 */
[----:B------:R-:W-:Y:S01]  /*2c50*/  ISETP.NE.AND P0, PT, R8, 0x2, PT ;  /* 0x000000020800780c */ /* 0x000fe20003f05270 */
[----:B------:R-:W-:Y:S01]  /*2c60*/  USEL UR5, UR4, URZ, UP0 ;  /* 0x000000ff04057287 */ /* 0x000fe20008000000 */
[----:B------:R-:W2:Y:S03]  /*2c70*/  SYNCS.PHASECHK.TRANS64.TRYWAIT P1, [R2+URZ+0xa0], R5 ;  /* 0x0000a005020075a7 */ /* 0x000ea600080211ff */
[----:B------:R-:W-:Y:S01]  /*2c80*/  LOP3.LUT R12, R12, UR7, RZ, 0x3c, !PT ;  /* 0x000000070c0c7c12 */ /* 0x000fe2000f8e3cff */
[----:B-12---:R-:W-:Y:S07]  /*2c90*/  @!P1 BRA `(.L_x_51) ;  /* 0x0000006800a89947 */ /* 0x006fee0003800000 */
.L_x_154:
[C---:B------:R-:W-:Y:S01]  /*2ca0*/  LEA R4, R11.reuse, UR6, 0x4 ;  /* 0x000000060b047c11 */ /* 0x040fe2000f8e20ff */
[----:B-1----:R-:W-:Y:S01]  /*2cb0*/  VIADD R2, R2, 0xb0 ;  /* 0x000000b002027836 */ /* 0x002fe20000000000 */
[----:B------:R-:W-:Y:S01]  /*2cc0*/  SEL R8, R8, RZ, P0 ;  /* 0x000000ff08087207 */ /* 0x000fe20000000000 */
[----:B------:R-:W-:-:S03]  /*2cd0*/  VIADD R11, R11, 0x1 ;  /* 0x000000010b0b7836 */ /* 0x000fc60000000000 */
[----:B------:R-:W1:Y:S01]  /*2ce0*/  LDS.128 R4, [R4+0x130] ;  /* 0x0001300004047984 */ /* 0x000e620000000c00 */
[----:B------:R-:W-:Y:S02]  /*2cf0*/  PRMT R2, RZ, 0x654, R2 ;  /* 0x00000654ff027816 */ /* 0x000fe40000000002 */
[C---:B------:R-:W-:Y:S01]  /*2d00*/  ISETP.NE.AND P1, PT, R11.reuse, 0x2, PT ;  /* 0x000000020b00780c */ /* 0x040fe20003f25270 */
[----:B------:R-:W-:Y:S01]  /*2d10*/  @!PT LDS RZ, [RZ] ;  /* 0x00000000fffff984 */ /* 0x000fe20000000800 */
[----:B------:R-:W-:Y:S01]  /*2d20*/  @!PT LDS RZ, [RZ] ;  /* 0x00000000fffff984 */ /* 0x000fe20000000800 */
[----:B------:R-:W-:Y:S01]  /*2d30*/  @!PT LDS RZ, [RZ] ;  /* 0x00000000fffff984 */ /* 0x000fe20000000800 */
[----:B------:R-:W-:Y:S01]  /*2d40*/  @!PT LDS RZ, [RZ] ;  /* 0x00000000fffff984 */ /* 0x000fe20000000800 */
[----:B------:R2:W-:Y:S06]  /*2d50*/  MEMBAR.ALL.CTA ;  /* 0x0000000000007992 */ /* 0x0005ec0000008000 */
[----:B--2---:R-:W2:Y:S01]  /*2d60*/  FENCE.VIEW.ASYNC.S ;  /* 0x00000000000073c6 */ /* 0x004ea20000000000 */
[----:B------:R-:W-:Y:S01]  /*2d70*/  SEL R11, R11, RZ, P1 ;  /* 0x000000ff0b0b7207 */ /* 0x000fe20000800000 */
[----:B--2---:R2:W-:Y:S01]  /*2d80*/  SYNCS.ARRIVE.TRANS64.RED.A1T0 RZ, [R2+URZ], RZ ;  /* 0x000000ff02ff79a7 */ /* 0x0045e200081004ff */
[----:B-1----:R-:W-:-:S02]  /*2d90*/  LOP3.LUT P3, RZ, R6, 0x1, RZ, 0xc0, !PT ;  /* 0x0000000106ff7812 */ /* 0x002fc4000786c0ff */
[----:B------:R-:W-:-:S04]  /*2da0*/  SEL R5, RZ, 0x1, P1 ;  /* 0x00000001ff057807 */ /* 0x000fc80000800000 */
[----:B------:R-:W-:Y:S02]  /*2db0*/  LOP3.LUT R10, R10, R5, RZ, 0x3c, !PT ;  /* 0x000000050a0a7212 */ /* 0x000fe400078e3cff */
[----:B--2---:R-:W-:-:S04]  /*2dc0*/  SEL R2, RZ, 0x1, P0 ;  /* 0x00000001ff027807 */ /* 0x004fc80000000000 */
[----:B------:R-:W-:Y:S01]  /*2dd0*/  LOP3.LUT R9, R9, R2, RZ, 0x3c, !PT ;  /* 0x0000000209097212 */ /* 0x000fe200078e3cff */
[----:B------:R-:W-:Y:S06]  /*2de0*/  @P3 BRA `(.L_x_52) ;  /* 0xfffffffc002c3947 */ /* 0x000fec000383ffff */
[----:B------:R-:W-:Y:S01]  /*2df0*/  ULEA UR4, UR5, UR6, 0x3 ;  /* 0x0000000605047291 */ /* 0x000fe2000f8e18ff */
[----:B------:R-:W-:-:S08]  /*2e00*/  SHF.L.U32 R3, R12, 0x1f, RZ ;  /* 0x0000001f0c037819 */ /* 0x000fd000000006ff */
[----:B------:R-:W1:Y:S02]  /*2e10*/  SYNCS.PHASECHK.TRANS64 P0, [UR4+0xb0], R3 ;  /* 0x0000b003ff0075a7 */ /* 0x000e640008001004 */
[----:B-1----:R-:W-:Y:S05]  /*2e20*/  @P0 BRA `(.L_x_53) ;  /* 0x0000000000080947 */ /* 0x002fea0003800000 */
[----:B------:R-:W1:Y:S02]  /*2e30*/  SYNCS.PHASECHK.TRANS64.TRYWAIT P0, [UR4+0xb0], R3 ;  /* 0x0000b003ff0075a7 */ /* 0x000e640008001104 */
[----:B-1----:R-:W-:Y:S05]  /*2e40*/  @!P0 BRA `(.L_x_54) ;  /* 0x0000006800508947 */ /* 0x002fea0003800000 */
.L_x_53:
[----:B------:R-:W-:-:S04]  /*2e50*/  UIADD3 UR7, UPT, UPT, UR5, 0x1, URZ ;  /* 0x0000000105077890 */ /* 0x000fc8000fffe0ff */
[----:B------:R-:W-:-:S04]  /*2e60*/  UISETP.NE.AND UP0, UPT, UR7, 0x2, UPT ;  /* 0x000000020700788c */ /* 0x000fc8000bf05270 */
[----:B------:R-:W-:Y:S02]  /*2e70*/  USEL UR8, URZ, 0x1, UP0 ;  /* 0x00000001ff087887 */ /* 0x000fe40008000000 */
[----:B------:R-:W-:-:S04]  /*2e80*/  USEL UR7, UR7, URZ, UP0 ;  /* 0x000000ff07077287 */ /* 0x000fc80008000000 */
[----:B------:R-:W-:Y:S01]  /*2e90*/  ULEA UR7, UR7, UR6, 0x3 ;  /* 0x0000000607077291 */ /* 0x000fe2000f8e18ff */
[----:B-1----:R-:W-:-:S04]  /*2ea0*/  LOP3.LUT R3, R12, UR8, RZ, 0x3c, !PT ;  /* 0x000000080c037c12 */ /* 0x002fc8000f8e3cff */
[----:B------:R-:W-:-:S04]  /*2eb0*/  SHF.L.U32 R0, R3, 0x1f, RZ ;  /* 0x0000001f03007819 */ /* 0x000fc800000006ff */
[----:B------:R-:W1:Y:S02]  /*2ec0*/  SYNCS.PHASECHK.TRANS64 P0, [UR7+0xb0], R0 ;  /* 0x0000b000ff0075a7 */ /* 0x000e640008001007 */
[----:B-1----:R-:W-:Y:S05]  /*2ed0*/  @P0 EXIT ;  /* 0x000000000000094d */ /* 0x002fea0003800000 */
[----:B------:R-:W-:Y:S02]  /*2ee0*/  SHF.L.U32 R3, R3, 0x1f, RZ ;  /* 0x0000001f03037819 */ /* 0x000fe400000006ff */
[----:B------:R-:W-:-:S07]  /*2ef0*/  MOV R0, UR7 ;  /* 0x0000000700007c02 */ /* 0x000fce0008000f00 */
.L_x_55:
[----:B-1----:R1:W2:Y:S02]  /*2f00*/  SYNCS.PHASECHK.TRANS64.TRYWAIT P0, [R0+URZ+0xb0], R3 ;  /* 0x0000b003000075a7 */ /* 0x0022a400080011ff */
[----:B--2---:R-:W-:Y:S05]  /*2f10*/  @!P0 NANOSLEEP.SYNCS 0x989680 ;  /* 0x009896800000895d */ /* 0x004fea0003900000 */
[----:B------:R-:W2:Y:S02]  /*2f20*/  @!P0 SYNCS.PHASECHK.TRANS64 P0, [R0+URZ+0xb0], R3 ;  /* 0x0000b003000085a7 */ /* 0x000ea400080010ff */
[----:B--2---:R-:W-:Y:S05]  /*2f30*/  @P0 EXIT ;  /* 0x000000000000094d */ /* 0x004fea0003800000 */
[----:B------:R-:W-:Y:S05]  /*2f40*/  BRA `(.L_x_55) ;  /* 0xfffffffc00ec7947 */ /* 0x000fea000383ffff */
.L_x_48:
[----:B------:R-:W-:Y:S05]  /*2f50*/  BRA.U UP4, `(.L_x_56) ;  /* 0x0000000d04847547 */ /* 0x000fea000b800000 */
[----:B------:R-:W-:Y:S01]  /*2f60*/  UMOV UR4, 0x40 ;  /* 0x0000004000047882 */ /* 0x000fe20000000000 */
[----:B------:R-:W-:Y:S01]  /*2f70*/  NOP ;  /* 0x0000000000007918 */ /* 0x000fe20000000000 */
[----:B------:R-:W-:Y:S01]  /*2f80*/  ULEA UR5, UR47, UR4, 0x18 ;  /* 0x000000042f057291 */ /* 0x000fe2000f8ec0ff */
[----:B------:R-:W-:Y:S02]  /*2f90*/  UMOV UR6, 0x400 ;  /* 0x0000040000067882 */ /* 0x000fe40000000000 */
[----:B------:R-:W-:-:S06]  /*2fa0*/  ULEA UR6, UR47, UR6, 0x18 ;  /* 0x000000062f067291 */ /* 0x000fcc000f8ec0ff */
[----:B------:R-:W1:Y:S02]  /*2fb0*/  LDS.U8 R0, [UR5+0x1c] ;  /* 0x00001c05ff007984 */ /* 0x000e640008000000 */
[----:B-1----:R-:W-:-:S13]  /*2fc0*/  ISETP.NE.AND P0, PT, R0, RZ, PT ;  /* 0x000000ff0000720c */ /* 0x002fda0003f05270 */
[----:B------:R-:W-:Y:S05]  /*2fd0*/  @P0 BRA `(.L_x_57) ;  /* 0x0000000000580947 */ /* 0x000fea0003800000 */
[----:B------:R-:W-:-:S13]  /*2fe0*/  ELECT P0, URZ, PT ;  /* 0x0000000000ff782f */ /* 0x000fda0003800000 */
[----:B------:R-:W-:Y:S05]  /*2ff0*/  @!P0 BRA `(.L_x_58) ;  /* 0x0000000000608947 */ /* 0x000fea0003800000 */
[----:B------:R-:W-:Y:S01]  /*3000*/  UMOV UR4, 0x10 ;  /* 0x0000001000047882 */ /* 0x000fe20000000000 */
[----:B------:R-:W-:Y:S01]  /*3010*/  HFMA2 R0, -RZ, RZ, 0, 5.9604644775390625e-08 ;  /* 0x00000001ff007431 */ /* 0x000fe200000001ff */
[----:B------:R-:W-:-:S03]  /*3020*/  MOV R3, 0xffff ;  /* 0x0000ffff00037802 */ /* 0x000fc60000000f00 */
[----:B------:R-:W-:Y:S04]  /*3030*/  DEPBAR.LE SB1, 0x36 ;  /* 0x00009d800000791a */ /* 0x000fe80000000000 */
[----:B------:R-:W1:Y:S02]  /*3040*/  UTCATOMSWS.FIND_AND_SET.ALIGN UP0, UR4, UR4 ;  /* 0x00000004000475e3 */ /* 0x000e640008000800 */
[----:B-1----:R-:W-:Y:S01]  /*3050*/  MOV R4, UR4 ;  /* 0x0000000400047c02 */ /* 0x002fe20008000f00 */
[----:B------:R-:W-:Y:S06]  /*3060*/  BRA.U UP0, `(.L_x_59) ;  /* 0x0000000100187547 */ /* 0x000fec000b800000 */
.L_x_60:
[----:B------:R-:W-:Y:S05]  /*3070*/  NANOSLEEP 0x64 ;  /* 0x000000640000795d */ /* 0x000fea0003800000 */
[----:B------:R-:W-:-:S05]  /*3080*/  UMOV UR4, 0x10 ;  /* 0x0000001000047882 */ /* 0x000fca0000000000 */
[----:B------:R-:W-:Y:S04]  /*3090*/  DEPBAR.LE SB1, 0x36 ;  /* 0x00009d800000791a */ /* 0x000fe80000000000 */
[----:B------:R-:W1:Y:S02]  /*30a0*/  UTCATOMSWS.FIND_AND_SET.ALIGN UP0, UR4, UR4 ;  /* 0x00000004000475e3 */ /* 0x000e640008000800 */
[----:B-1----:R-:W-:Y:S01]  /*30b0*/  MOV R4, UR4 ;  /* 0x0000000400047c02 */ /* 0x002fe20008000f00 */
[----:B------:R-:W-:Y:S05]  /*30c0*/  BRA.U !UP0, `(.L_x_60) ;  /* 0xfffffffd08e87547 */ /* 0x000fea000b83ffff */
.L_x_59:
[-C--:B------:R-:W-:Y:S02]  /*30d0*/  SHF.L.U32 R3, R3, R4.reuse, RZ ;  /* 0x0000000403037219 */ /* 0x080fe400000006ff */
[----:B------:R-:W-:Y:S01]  /*30e0*/  SHF.L.U32 R0, R0, R4, RZ ;  /* 0x0000000400007219 */ /* 0x000fe200000006ff */
[----:B------:R-:W-:Y:S02]  /*30f0*/  IMAD.SHL.U32 R4, R4, 0x20, RZ ;  /* 0x0000002004047824 */ /* 0x000fe400078e00ff */
[----:B------:R1:W-:Y:S04]  /*3100*/  ATOMS.OR RZ, [UR5+0x14], R3 ;  /* 0x00001403ffff798c */ /* 0x0003e8000b000005 */
[----:B------:R1:W-:Y:S04]  /*3110*/  ATOMS.OR RZ, [UR5+0x18], R0 ;  /* 0x00001800ffff798c */ /* 0x0003e8000b000005 */
[----:B------:R1:W-:Y:S01]  /*3120*/  STS [UR6+0x150], R4 ;  /* 0x00015004ff007988 */ /* 0x0003e20008000806 */
[----:B------:R-:W-:Y:S05]  /*3130*/  BRA `(.L_x_58) ;  /* 0x0000000000107947 */ /* 0x000fea0003800000 */
.L_x_57:
[----:B------:R-:W-:Y:S02]  /*3140*/  MOV R0, 0xffffffff ;  /* 0xffffffff00007802 */ /* 0x000fe40000000f00 */
[----:B------:R-:W-:-:S03]  /*3150*/  MOV R4, 0x3180 ;  /* 0x0000318000047802 */ /* 0x000fc60000000f00 */
[----:B------:R1:W-:Y:S04]  /*3160*/  STS [UR6+0x150], R0 ;  /* 0x00015000ff007988 */ /* 0x0003e80008000806 */
[----:B-1---5:R-:W-:Y:S05]  /*3170*/  CALL.REL.NOINC `($__internal_1_$__cuda_sm10x_tcgen05_guardrail_trap_phase_invalid_during_alloc) ;  /* 0x0000006c009c7944 */ /* 0x022fea0003c00000 */
.L_x_58:
[----:B------:R-:W-:Y:S05]  /*3180*/  WARPSYNC.ALL ;  /* 0x0000000000007948 */ /* 0x000fea0003800000 */
[----:B------:R-:W2:Y:S01]  /*3190*/  S2UR UR4, SR_CgaCtaId ;  /* 0x00000000000479c3 */ /* 0x000ea20000008800 */
[----:B------:R-:W-:Y:S01]  /*31a0*/  UMOV UR17, 0x400 ;  /* 0x0000040000117882 */ /* 0x000fe20000000000 */
[----:B------:R-:W-:-:S06]  /*31b0*/  NOP ;  /* 0x0000000000007918 */ /* 0x000fcc0000000000 */
[----:B------:R-:W-:Y:S06]  /*31c0*/  BAR.ARV 0x6, 0xa0 ;  /* 0x0182800000007b1d */ /* 0x000fec0000002000 */
[----:B------:R-:W3:Y:S01]  /*31d0*/  LDCU UR5, c[0x0][0x38c] ;  /* 0x00007180ff0577ac */ /* 0x000ee20008000800 */
[----:B------:R-:W-:Y:S01]  /*31e0*/  LOP3.LUT R2, R2, 0xffff, RZ, 0xc0, !PT ;  /* 0x0000ffff02027812 */ /* 0x000fe200078ec0ff */
[----:B------:R-:W-:Y:S01]  /*31f0*/  IMAD.MOV.U32 R11, RZ, RZ, 0x1 ;  /* 0x00000001ff0b7424 */ /* 0x000fe200078e00ff */
[----:B------:R-:W-:Y:S01]  /*3200*/  CS2R R8, SRZ ;  /* 0x0000000000087805 */ /* 0x000fe2000001ff00 */
[----:B------:R-:W4:Y:S01]  /*3210*/  LDCU UR8, c[0x0][0x38c] ;  /* 0x00007180ff0877ac */ /* 0x000f220008000800 */
[----:B------:R-:W-:Y:S01]  /*3220*/  R2UR UR19, R2 ;  /* 0x00000000021372ca */ /* 0x000fe200000e0000 */
[----:B------:R-:W-:Y:S01]  /*3230*/  IMAD.MOV.U32 R10, RZ, RZ, RZ ;  /* 0x000000ffff0a7224 */ /* 0x000fe200078e00ff */
[----:B------:R-:W-:Y:S01]  /*3240*/  UMOV UR23, URZ ;  /* 0x000000ff00177c82 */ /* 0x000fe20008000000 */
[----:B------:R-:W-:Y:S01]  /*3250*/  UMOV UR14, URZ ;  /* 0x000000ff000e7c82 */ /* 0x000fe20008000000 */
[----:B--2---:R-:W-:Y:S01]  /*3260*/  ULEA UR17, UR4, UR17, 0x18 ;  /* 0x0000001104117291 */ /* 0x004fe2000f8ec0ff */
[----:B------:R-:W-:Y:S01]  /*3270*/  UMOV UR26, 0x0 ;  /* 0x00000000001a7882 */ /* 0x000fe20000000000 */
[----:B------:R-:W-:-:S02]  /*3280*/  UMOV UR27, 0x8200010 ;  /* 0x08200010001b7882 */ /* 0x000fc40000000000 */
[----:B------:R-:W-:Y:S02]  /*3290*/  UIADD3 UR6, UPT, UPT, UR17, 0x8400, URZ ;  /* 0x0000840011067890 */ /* 0x000fe4000fffe0ff */
[----:B------:R-:W-:Y:S02]  /*32a0*/  UIADD3 UR7, UPT, UPT, UR17, 0x12400, URZ ;  /* 0x0001240011077890 */ /* 0x000fe4000fffe0ff */
[----:B---3--:R-:W-:Y:S01]  /*32b0*/  UIADD3 UR5, UPT, UPT, UR5, 0x1f, URZ ;  /* 0x0000001f05057890 */ /* 0x008fe2000fffe0ff */
[----:B-1----:R-:W1:Y:S01]  /*32c0*/  LDS R0, [UR17+0x150] ;  /* 0x00015011ff007984 */ /* 0x002e620008000800 */
[----:B------:R-:W-:Y:S02]  /*32d0*/  USHF.R.U32.HI UR6, URZ, 0x4, UR6 ;  /* 0x00000004ff067899 */ /* 0x000fe40008011606 */
[----:B------:R-:W-:Y:S02]  /*32e0*/  USHF.R.S32.HI UR4, URZ, 0x1f, UR5 ;  /* 0x0000001fff047899 */ /* 0x000fe40008011405 */
[----:B------:R-:W-:-:S02]  /*32f0*/  ULOP3.LUT UR6, UR6, 0x3fff, URZ, 0xc0, !UPT ;  /* 0x00003fff06067892 */ /* 0x000fc4000f8ec0ff */
[----:B------:R-:W-:Y:S02]  /*3300*/  ULEA.HI UR4, UR4, UR5, URZ, 0x5 ;  /* 0x0000000504047291 */ /* 0x000fe4000f8f28ff */
[----:B------:R-:W-:Y:S02]  /*3310*/  USHF.R.U32.HI UR5, URZ, 0x4, UR7 ;  /* 0x00000004ff057899 */ /* 0x000fe40008011607 */
[----:B------:R-:W-:Y:S02]  /*3320*/  USHF.R.S32.HI UR28, URZ, 0x5, UR4 ;  /* 0x00000005ff1c7899 */ /* 0x000fe40008011404 */
[----:B------:R-:W-:Y:S02]  /*3330*/  ULOP3.LUT UR5, UR5, 0x3fff, URZ, 0xc0, !UPT ;  /* 0x00003fff05057892 */ /* 0x000fe4000f8ec0ff */
[----:B------:R-:W-:Y:S02]  /*3340*/  UISETP.LT.AND UP0, UPT, UR28, 0x1, UPT ;  /* 0x000000011c00788c */ /* 0x000fe4000bf01270 */
[----:B------:R-:W-:-:S02]  /*3350*/  ULOP3.LUT UR20, UR6, 0x10000, URZ, 0xfc, !UPT ;  /* 0x0001000006147892 */ /* 0x000fc4000f8efcff */
[----:B------:R-:W-:Y:S02]  /*3360*/  USEL UR29, UR28, 0x1, !UP0 ;  /* 0x000000011c1d7887 */ /* 0x000fe4000c000000 */
[----:B------:R-:W-:Y:S02]  /*3370*/  ULOP3.LUT UR21, UR5, 0x10000, URZ, 0xfc, !UPT ;  /* 0x0001000005157892 */ /* 0x000fe4000f8efcff */
[----:B------:R-:W-:Y:S02]  /*3380*/  UIADD3 UR29, UPT, UPT, -UR29, URZ, URZ ;  /* 0x000000ff1d1d7290 */ /* 0x000fe4000fffe1ff */
[----:B----4-:R-:W-:Y:S01]  /*3390*/  UISETP.GE.AND UP4, UPT, UR8, 0x1, UPT ;  /* 0x000000010800788c */ /* 0x010fe2000bf86270 */
[----:B------:R-:W-:Y:S01]  /*33a0*/  UMOV UR24, 0x0 ;  /* 0x0000000000187882 */ /* 0x000fe20000000000 */
[----:B------:R-:W-:Y:S01]  /*33b0*/  UMOV UR25, 0x8200010 ;  /* 0x0820001000197882 */ /* 0x000fe20000000000 */
[----:B-1----:R-:W-:-:S15]  /*33c0*/  R2UR UR30, R0 ;  /* 0x00000000001e72ca */ /* 0x002fde00000e0000 */
.L_x_67:
[----:B------:R-:W-:Y:S02]  /*33d0*/  LEA R0, R10, UR17, 0x3 ;  /* 0x000000110a007c11 */ /* 0x000fe4000f8e18ff */
[----:B------:R-:W-:Y:S02]  /*33e0*/  SHF.L.U32 R5, R9, 0x1f, RZ ;  /* 0x0000001f09057819 */ /* 0x000fe400000006ff */
[----:B------:R-:W-:Y:S01]  /*33f0*/  PLOP3.LUT P0, PT, PT, PT, UP4, 0x80, 0x8 ;  /* 0x000000000008781c */ /* 0x000fe20003f0f048 */
[----:B------:R-:W-:Y:S01]  /*3400*/  VIADD R3, R0, 0xb0 ;  /* 0x000000b000037836 */ /* 0x000fe20000000000 */
[----:B-1----:R-:W1:Y:S02]  /*3410*/  SYNCS.PHASECHK.TRANS64.TRYWAIT P1, [R0+URZ+0xa0], R5 ;  /* 0x0000a005000075a7 */ /* 0x002e6400080211ff */
[----:B-1-3--:R-:W-:Y:S09]  /*3420*/  @!P1 BRA `(.L_x_61) ;  /* 0x0000006000f09947 */ /* 0x00aff20003800000 */
.L_x_156:
[----:B------:R-:W-:Y:S01]  /*3430*/  LEA R4, R10, UR17, 0x4 ;  /* 0x000000110a047c11 */ /* 0x000fe2000f8e20ff */
[----:B------:R-:W-:Y:S01]  /*3440*/  @UP4 ULEA UR4, UR14, UR17, 0x3 ;  /* 0x000000110e044291 */ /* 0x000fe2000f8e18ff */
[----:B------:R-:W-:Y:S01]  /*3450*/  PLOP3.LUT P2, PT, PT, PT, PT, 0x80, 0x8 ;  /* 0x000000000008781c */ /* 0x000fe20003f4f070 */
[----:B------:R-:W-:Y:S01]  /*3460*/  ULEA UR22, UR23, UR17, 0x3 ;  /* 0x0000001117167291 */ /* 0x000fe2000f8e18ff */
[----:B------:R-:W-:Y:S01]  /*3470*/  PRMT R3, RZ, 0x654, R3 ;  /* 0x00000654ff037816 */ /* 0x000fe20000000003 */
[----:B------:R-:W-:Y:S01]  /*3480*/  ULEA UR18, UR23, UR30, 0x7 ;  /* 0x0000001e17127291 */ /* 0x000fe2000f8e38ff */
[----:B-1----:R-:W1:Y:S01]  /*3490*/  LDS.128 R4, [R4+0x130] ;  /* 0x0001300004047984 */ /* 0x002e620000000c00 */
[----:B------:R-:W-:Y:S02]  /*34a0*/  @P0 SHF.L.U32 R2, R8, 0x1f, RZ ;  /* 0x0000001f08020819 */ /* 0x000fe400000006ff */
[----:B------:R-:W-:Y:S01]  /*34b0*/  SHF.L.U32 R0, R11, 0x1f, RZ ;  /* 0x0000001f0b007819 */ /* 0x000fe200000006ff */
[----:B------:R-:W-:Y:S01]  /*34c0*/  @!PT LDS RZ, [RZ] ;  /* 0x00000000fffff984 */ /* 0x000fe20000000800 */
[----:B------:R-:W-:Y:S01]  /*34d0*/  @!PT LDS RZ, [RZ] ;  /* 0x00000000fffff984 */ /* 0x000fe20000000800 */
[----:B------:R-:W-:Y:S01]  /*34e0*/  @!PT LDS RZ, [RZ] ;  /* 0x00000000fffff984 */ /* 0x000fe20000000800 */
[----:B------:R-:W-:Y:S01]  /*34f0*/  @!PT LDS RZ, [RZ] ;  /* 0x00000000fffff984 */ /* 0x000fe20000000800 */
[----:B------:R2:W-:Y:S06]  /*3500*/  MEMBAR.ALL.CTA ;  /* 0x0000000000007992 */ /* 0x0005ec0000008000 */
[----:B--2---:R-:W2:Y:S02]  /*3510*/  FENCE.VIEW.ASYNC.S ;  /* 0x00000000000073c6 */ /* 0x004ea40000000000 */
[----:B--2---:R2:W-:Y:S01]  /*3520*/  SYNCS.ARRIVE.TRANS64.RED.A1T0 RZ, [R3+URZ], RZ ;  /* 0x000000ff03ff79a7 */ /* 0x0045e200081004ff */
[----:B------:R2:W3:Y:S01]  /*3530*/  @P0 SYNCS.PHASECHK.TRANS64.TRYWAIT P2, [UR4], R2 ;  /* 0x00000002ff0005a7 */ /* 0x0004e20008041104 */
[----:B-1----:R-:W-:Y:S01]  /*3540*/  LOP3.LUT P1, RZ, R6, 0x1, RZ, 0xc0, !PT ;  /* 0x0000000106ff7812 */ /* 0x002fe2000782c0ff */
[----:B------:R-:W1:Y:S02]  /*3550*/  SYNCS.PHASECHK.TRANS64.TRYWAIT P0, [UR22+0xe0], R0 ;  /* 0x0000e000ff0075a7 */ /* 0x000e640008001116 */
[----:B-123--:R-:W-:Y:S10]  /*3560*/  @!P0 BRA `(.L_x_62) ;  /* 0x0000006000b48947 */ /* 0x00eff40003800000 */
.L_x_158:
[----:B------:R-:W-:Y:S01]  /*3570*/  IADD3 R10, PT, PT, R10, 0x1, RZ ;  /* 0x000000010a0a7810 */ /* 0x000fe20007ffe0ff */
[----:B------:R-:W-:Y:S06]  /*3580*/  BRA.U !UP4, `(.L_x_63) ;  /* 0x000000010c987547 */ /* 0x000fec000b800000 */
[----:B------:R-:W-:Y:S01]  /*3590*/  UPLOP3.LUT UP2, UPT, UPT, UPT, UPT, 0x40, 0x4 ;  /* 0x000000000004789c */ /* 0x000fe20003f4e870 */
[----:B------:R-:W-:Y:S01]  /*35a0*/  UMOV UR16, UR29 ;  /* 0x0000001d00107c82 */ /* 0x000fe20008000000 */
[----:B------:R-:W-:Y:S01]  /*35b0*/  UMOV UR15, UR28 ;  /* 0x0000001c000f7c82 */ /* 0x000fe20008000000 */
[----:B------:R-:W-:-:S08]  /*35c0*/  UMOV UR6, UR14 ;  /* 0x0000000e00067c82 */ /* 0x000fd00008000000 */
.L_x_66:
[----:B------:R-:W-:Y:S02]  /*35d0*/  UIADD3 UR16, UPT, UPT, UR16, 0x1, URZ ;  /* 0x0000000110107890 */ /* 0x000fe4000fffe0ff */
[----:B--2---:R-:W-:Y:S02]  /*35e0*/  ULEA UR5, UR6, UR17, 0x3 ;  /* 0x0000001106057291 */ /* 0x004fe4000f8e18ff */
[----:B------:R-:W-:Y:S01]  /*35f0*/  UISETP.NE.AND UP3, UPT, UR16, URZ, UPT ;  /* 0x000000ff1000728c */ /* 0x000fe2000bf65270 */
[----:B---3--:R-:W-:Y:S10]  /*3600*/  @P2 BRA `(.L_x_64) ;  /* 0x00000000000c2947 */ /* 0x008ff40003800000 */
[----:B-1----:R-:W-:Y:S04]  /*3610*/  SHF.L.U32 R3, R8, 0x1f, RZ ;  /* 0x0000001f08037819 */ /* 0x002fe800000006ff */
[----:B------:R-:W1:Y:S02]  /*3620*/  SYNCS.PHASECHK.TRANS64.TRYWAIT P0, [UR5], R3 ;  /* 0x00000003ff0075a7 */ /* 0x000e640008001105 */
[----:B-1----:R-:W-:Y:S05]  /*3630*/  @!P0 BRA `(.L_x_65) ;  /* 0x0000006000988947 */ /* 0x002fea0003800000 */
.L_x_64:
[----:B------:R-:W-:Y:S01]  /*3640*/  UISETP.NE.AND UP0, UPT, UR15, 0x1, UPT ;  /* 0x000000010f00788c */ /* 0x000fe2000bf05270 */
[----:B------:R-:W-:Y:S01]  /*3650*/  PLOP3.LUT P2, PT, PT, PT, PT, 0x80, 0x8 ;  /* 0x000000000008781c */ /* 0x000fe20003f4f070 */
[----:B------:R-:W-:Y:S02]  /*3660*/  UIADD3 UR4, UPT, UPT, UR6, 0x1, URZ ;  /* 0x0000000106047890 */ /* 0x000fe4000fffe0ff */
[----:B------:R-:W-:Y:S02]  /*3670*/  ULEA UR12, UR6, UR21, 0x9 ;  /* 0x00000015060c7291 */ /* 0x000fe4000f8e48ff */
[----:B------:R-:W-:Y:S01]  /*3680*/  UISETP.NE.AND UP1, UPT, UR4, 0x5, UPT ;  /* 0x000000050400788c */ /* 0x000fe2000bf25270 */
[----:B------:R-:W-:Y:S01]  /*3690*/  PLOP3.LUT P0, PT, PT, PT, UP0, 0x80, 0x8 ;  /* 0x000000000008781c */ /* 0x000fe20003f0f008 */
[----:B------:R-:W-:Y:S02]  /*36a0*/  UIADD3 UR10, UPT, UPT, UR12, 0x2, URZ ;  /* 0x000000020c0a7890 */ /* 0x000fe4000fffe0ff */
[----:B------:R-:W-:Y:S02]  /*36b0*/  USEL UR7, URZ, 0x1, UP1 ;  /* 0x00000001ff077887 */ /* 0x000fe40008800000 */
[----:B------:R-:W-:Y:S02]  /*36c0*/  USEL UR14, UR4, URZ, UP1 ;  /* 0x000000ff040e7287 */ /* 0x000fe40008800000 */
[----:B------:R-:W-:Y:S02]  /*36d0*/  UIADD3 UR15, UPT, UPT, UR15, -0x1, URZ ;  /* 0xffffffff0f0f7890 */ /* 0x000fe4000fffe0ff */
[----:B------:R-:W-:Y:S01]  /*36e0*/  @UP0 ULEA UR4, UR14, UR17, 0x3 ;  /* 0x000000110e040291 */ /* 0x000fe2000f8e18ff */
[----:B------:R-:W-:Y:S01]  /*36f0*/  LOP3.LUT R8, R8, UR7, RZ, 0x3c, !PT ;  /* 0x0000000708087c12 */ /* 0x000fe2000f8e3cff */
[----:B------:R-:W-:Y:S01]  /*3700*/  UIADD3 UR7, UPT, UPT, UR5, 0x28, URZ ;  /* 0x0000002805077890 */ /* 0x000fe2000fffe0ff */
[----:B------:R-:W-:Y:S02]  /*3710*/  UMOV UR13, 0x80004020 ;  /* 0x80004020000d7882 */ /* 0x000fe40000000000 */
[----:B-1----:R-:W-:Y:S01]  /*3720*/  @P0 SHF.L.U32 R0, R8, 0x1f, RZ ;  /* 0x0000001f08000819 */ /* 0x002fe200000006ff */
[----:B------:R-:W-:Y:S01]  /*3730*/  UMOV UR5, 0x80004020 ;  /* 0x8000402000057882 */ /* 0x000fe20000000000 */
[----:B------:R-:W-:Y:S01]  /*3740*/  UMOV UR11, 0x80004020 ;  /* 0x80004020000b7882 */ /* 0x000fe20000000000 */
[----:B------:R-:W-:Y:S01]  /*3750*/  UMOV UR9, 0x80004020 ;  /* 0x8000402000097882 */ /* 0x000fe20000000000 */
[----:B------:R2:W3:Y:S01]  /*3760*/  @P0 SYNCS.PHASECHK.TRANS64.TRYWAIT P2, [UR4], R0 ;  /* 0x00000000ff0005a7 */ /* 0x0004e20008041104 */
[----:B------:R-:W-:Y:S03]  /*3770*/  ULEA UR4, UR6, UR20, 0x9 ;  /* 0x0000001406047291 */ /* 0x000fe6000f8e48ff */
[----:B------:R-:W-:Y:S01]  /*3780*/  UMOV UR6, UR14 ;  /* 0x0000000e00067c82 */ /* 0x000fe20008000000 */
[----:B------:R-:W-:Y:S05]  /*3790*/  UIADD3 UR8, UPT, UPT, UR4, 0x2, URZ ;  /* 0x0000000204087890 */ /* 0x000fea000fffe0ff */
[----:B------:R2:W-:Y:S01]  /*37a0*/  UTCHMMA gdesc[UR4], gdesc[UR12], tmem[UR18], tmem[UR26], idesc[UR27], UP2 ;  /* 0x00ff1a0c040075ea */ /* 0x0005e20009000012 */
[----:B------:R-:W-:Y:S03]  /*37b0*/  UPLOP3.LUT UP2, UPT, UPT, UPT, UPT, 0x80, 0x8 ;  /* 0x000000000008789c */ /* 0x000fe60003f4f070 */
[----:B------:R2:W-:Y:S01]  /*37c0*/  UTCHMMA gdesc[UR8], gdesc[UR10], tmem[UR18], tmem[UR24], idesc[UR25], UPT ;  /* 0x00ff180a080075ea */ /* 0x0005e2000b800012 */
[----:B------:R2:W-:Y:S01]  /*37d0*/  UTCBAR.MULTICAST [UR7], URZ, UR19 ;  /* 0x000000ff070073e9 */ /* 0x0005e20008000813 */
[----:B------:R-:W-:Y:S06]  /*37e0*/  BRA.U UP3, `(.L_x_66) ;  /* 0xfffffffd03787547 */ /* 0x000fec000b83ffff */
.L_x_63:
[----:B--2---:R-:W-:Y:S01]  /*37f0*/  UIADD3 UR4, UPT, UPT, UR23, 0x1, URZ ;  /* 0x0000000117047890 */ /* 0x004fe2000fffe0ff */
[C---:B------:R-:W-:Y:S01]  /*3800*/  ISETP.NE.AND P0, PT, R10.reuse, 0x2, PT ;  /* 0x000000020a00780c */ /* 0x040fe20003f05270 */
[----:B------:R-:W-:Y:S02]  /*3810*/  UIADD3 UR5, UPT, UPT, UR22, 0xc0, URZ ;  /* 0x000000c016057890 */ /* 0x000fe4000fffe0ff */
[----:B------:R-:W-:Y:S01]  /*3820*/  UISETP.NE.AND UP0, UPT, UR4, 0x4, UPT ;  /* 0x000000040400788c */ /* 0x000fe2000bf05270 */
[----:B-1----:R-:W-:Y:S02]  /*3830*/  SEL R0, RZ, 0x1, P0 ;  /* 0x00000001ff007807 */ /* 0x002fe40000000000 */
[----:B------:R-:W-:Y:S01]  /*3840*/  SEL R10, R10, RZ, P0 ;  /* 0x000000ff0a0a7207 */ /* 0x000fe20000000000 */
[----:B------:R-:W-:Y:S01]  /*3850*/  USEL UR6, URZ, 0x1, UP0 ;  /* 0x00000001ff067887 */ /* 0x000fe20008000000 */
[----:B------:R-:W-:Y:S01]  /*3860*/  LOP3.LUT R9, R9, R0, RZ, 0x3c, !PT ;  /* 0x0000000009097212 */ /* 0x000fe200078e3cff */
[----:B------:R-:W-:Y:S01]  /*3870*/  USEL UR23, UR4, URZ, UP0 ;  /* 0x000000ff04177287 */ /* 0x000fe20008000000 */
[----:B------:R1:W-:Y:S03]  /*3880*/  UTCBAR [UR5], URZ ;  /* 0x000000ff050073e9 */ /* 0x0003e600080000ff */
[----:B------:R-:W-:Y:S01]  /*3890*/  LOP3.LUT R11, R11, UR6, RZ, 0x3c, !PT ;  /* 0x000000060b0b7c12 */ /* 0x000fe2000f8e3cff */
[----:B------:R-:W-:Y:S07]  /*38a0*/  @P1 BRA `(.L_x_67) ;  /* 0xfffffff800c81947 */ /* 0x000fee000383ffff */
[----:B------:R-:W2:Y:S01]  /*38b0*/  S2UR UR8, SR_CgaCtaId ;  /* 0x00000000000879c3 */ /* 0x000ea20000008800 */
[----:B------:R-:W-:Y:S01]  /*38c0*/  ELECT P0, URZ, PT ;  /* 0x0000000000ff782f */ /* 0x000fe20003800000 */
[----:B------:R-:W-:Y:S01]  /*38d0*/  IMAD.MOV.U32 R0, RZ, RZ, 0x1 ;  /* 0x00000001ff007424 */ /* 0x000fe200078e00ff */
[----:B------:R-:W-:Y:S01]  /*38e0*/  UIADD3 UR17, UPT, UPT, UR17, 0xe0, URZ ;  /* 0x000000e011117890 */ /* 0x000fe2000fffe0ff */
[----:B------:R-:W-:Y:S01]  /*38f0*/  SHF.L.U32 R3, R11, 0x1f, RZ ;  /* 0x0000001f0b037819 */ /* 0x000fe200000006ff */
[----:B------:R-:W-:-:S03]  /*3900*/  UMOV UR4, 0x40 ;  /* 0x0000004000047882 */ /* 0x000fc60000000000 */
[----:B------:R-:W-:Y:S01]  /*3910*/  UVIRTCOUNT.DEALLOC.SMPOOL 0x80 ;  /* 0x000000800000784c */ /* 0x000fe20000000000 */
[----:B--2---:R-:W-:Y:S02]  /*3920*/  ULEA UR8, UR8, UR4, 0x18 ;  /* 0x0000000408087291 */ /* 0x004fe4000f8ec0ff */
[----:B------:R-:W-:-:S07]  /*3930*/  ULEA UR4, UR23, UR17, 0x3 ;  /* 0x0000001117047291 */ /* 0x000fce000f8e18ff */
[----:B------:R2:W-:Y:S02]  /*3940*/  @P0 STS.U8 [UR8+0x1c], R0 ;  /* 0x00001c00ff000988 */ /* 0x0005e40008000008 */
[----:B------:R-:W4:Y:S02]  /*3950*/  SYNCS.PHASECHK.TRANS64.TRYWAIT P0, [UR4], R3 ;  /* 0x00000003ff0075a7 */ /* 0x000f240008001104 */
[----:B--2-4-:R-:W-:Y:S05]  /*3960*/  @!P0 BRA `(.L_x_68) ;  /* 0x0000005c00e48947 */ /* 0x014fea0003800000 */
.L_x_161:
[----:B------:R-:W-:-:S04]  /*3970*/  UIADD3 UR4, UPT, UPT, UR23, 0x1, URZ ;  /* 0x0000000117047890 */ /* 0x000fc8000fffe0ff */
[----:B------:R-:W-:-:S04]  /*3980*/  UISETP.NE.AND UP0, UPT, UR4, 0x4, UPT ;  /* 0x000000040400788c */ /* 0x000fc8000bf05270 */
[----:B------:R-:W-:Y:S02]  /*3990*/  USEL UR6, URZ, 0x1, UP0 ;  /* 0x00000001ff067887 */ /* 0x000fe40008000000 */
[----:B------:R-:W-:-:S04]  /*39a0*/  USEL UR4, UR4, URZ, UP0 ;  /* 0x000000ff04047287 */ /* 0x000fc80008000000 */
[----:B-1----:R-:W-:Y:S01]  /*39b0*/  ULEA UR5, UR4, UR17, 0x3 ;  /* 0x0000001104057291 */ /* 0x002fe2000f8e18ff */
[----:B------:R-:W-:-:S04]  /*39c0*/  LOP3.LUT R2, R11, UR6, RZ, 0x3c, !PT ;  /* 0x000000060b027c12 */ /* 0x000fc8000f8e3cff */
[----:B--2---:R-:W-:-:S04]  /*39d0*/  SHF.L.U32 R3, R2, 0x1f, RZ ;  /* 0x0000001f02037819 */ /* 0x004fc800000006ff */
[----:B------:R-:W1:Y:S02]  /*39e0*/  SYNCS.PHASECHK.TRANS64.TRYWAIT P0, [UR5], R3 ;  /* 0x00000003ff0075a7 */ /* 0x000e640008001105 */
[----:B-1----:R-:W-:Y:S05]  /*39f0*/  @!P0 BRA `(.L_x_69) ;  /* 0x0000005c00d88947 */ /* 0x002fea0003800000 */
.L_x_163:
        /* <DEDUP_REMOVED lines=9> */
.L_x_165:
[----:B------:R-:W-:-:S04]  /*3a90*/  UIADD3 UR4, UPT, UPT, UR4, 0x1, URZ ;  /* 0x0000000104047890 */ /* 0x000fc8000fffe0ff */
[----:B------:R-:W-:-:S04]  /*3aa0*/  UISETP.NE.AND UP0, UPT, UR4, 0x4, UPT ;  /* 0x000000040400788c */ /* 0x000fc8000bf05270 */
[----:B------:R-:W-:Y:S02]  /*3ab0*/  USEL UR5, URZ, 0x1, UP0 ;  /* 0x00000001ff057887 */ /* 0x000fe40008000000 */
[----:B------:R-:W-:-:S04]  /*3ac0*/  USEL UR4, UR4, URZ, UP0 ;  /* 0x000000ff04047287 */ /* 0x000fc80008000000 */
[----:B------:R-:W-:Y:S01]  /*3ad0*/  ULEA UR4, UR4, UR17, 0x3 ;  /* 0x0000001104047291 */ /* 0x000fe2000f8e18ff */
[----:B-1----:R-:W-:-:S04]  /*3ae0*/  LOP3.LUT R3, R2, UR5, RZ, 0x3c, !PT ;  /* 0x0000000502037c12 */ /* 0x002fc8000f8e3cff */
[----:B------:R-:W-:-:S04]  /*3af0*/  SHF.L.U32 R3, R3, 0x1f, RZ ;  /* 0x0000001f03037819 */ /* 0x000fc800000006ff */
[----:B------:R-:W1:Y:S02]  /*3b00*/  SYNCS.PHASECHK.TRANS64.TRYWAIT P0, [UR4], R3 ;  /* 0x00000003ff0075a7 */ /* 0x000e640008001104 */
[----:B-1----:R-:W-:Y:S05]  /*3b10*/  @!P0 BRA `(.L_x_71) ;  /* 0x0000005c00c08947 */ /* 0x002fea0003800000 */
.L_x_167:
[----:B------:R-:W-:Y:S01]  /*3b20*/  NOP ;  /* 0x0000000000007918 */ /* 0x000fe20000000000 */
[----:B-1----:R-:W1:Y:S01]  /*3b30*/  LDS R0, [UR8+0x14] ;  /* 0x00001408ff007984 */ /* 0x002e620008000800 */
[----:B------:R-:W-:Y:S01]  /*3b40*/  ULOP3.LUT UR4, UR30, 0xffff, URZ, 0xc0, !UPT ;  /* 0x0000ffff1e047892 */ /* 0x000fe2000f8ec0ff */
[----:B------:R-:W-:Y:S01]  /*3b50*/  UMOV UR5, 0xffff ;  /* 0x0000ffff00057882 */ /* 0x000fe20000000000 */
[----:B------:R-:W-:Y:S02]  /*3b60*/  UMOV UR6, 0x1 ;  /* 0x0000000100067882 */ /* 0x000fe40000000000 */
[----:B------:R-:W-:-:S04]  /*3b70*/  USHF.R.U32.HI UR4, URZ, 0x5, UR4 ;  /* 0x00000005ff047899 */ /* 0x000fc80008011604 */
[----:B------:R-:W-:Y:S02]  /*3b80*/  USHF.L.U32 UR5, UR5, UR4, URZ ;  /* 0x0000000405057299 */ /* 0x000fe400080006ff */
[----:B------:R-:W-:-:S04]  /*3b90*/  USHF.L.U32 UR4, UR6, UR4, URZ ;  /* 0x0000000406047299 */ /* 0x000fc800080006ff */
[----:B-1----:R-:W-:-:S04]  /*3ba0*/  LOP3.LUT R0, R0, UR5, RZ, 0xc0, !PT ;  /* 0x0000000500007c12 */ /* 0x002fc8000f8ec0ff */
[----:B------:R-:W-:-:S13]  /*3bb0*/  ISETP.NE.AND P0, PT, R0, UR5, PT ;  /* 0x0000000500007c0c */ /* 0x000fda000bf05270 */
[----:B------:R-:W-:Y:S05]  /*3bc0*/  @P0 BRA `(.L_x_72) ;  /* 0x0000000000580947 */ /* 0x000fea0003800000 */
[----:B------:R-:W1:Y:S02]  /*3bd0*/  LDS R0, [UR8+0x18] ;  /* 0x00001808ff007984 */ /* 0x000e640008000800 */
[----:B-1----:R-:W-:-:S04]  /*3be0*/  LOP3.LUT R0, R0, UR4, RZ, 0xc0, !PT ;  /* 0x0000000400007c12 */ /* 0x002fc8000f8ec0ff */
[----:B------:R-:W-:-:S13]  /*3bf0*/  ISETP.NE.AND P0, PT, R0, UR4, PT ;  /* 0x0000000400007c0c */ /* 0x000fda000bf05270 */
[----:B------:R-:W-:Y:S05]  /*3c00*/  @P0 BRA `(.L_x_73) ;  /* 0x00000000003c0947 */ /* 0x000fea0003800000 */
[----:B------:R-:W1:Y:S01]  /*3c10*/  S2R R2, SR_LANEID ;  /* 0x0000000000027919 */ /* 0x000e620000000000 */
[----:B------:R-:W-:Y:S01]  /*3c20*/  ULOP3.LUT UR5, URZ, UR5, URZ, 0x33, !UPT ;  /* 0x00000005ff057292 */ /* 0x000fe2000f8e33ff */
[----:B------:R-:W-:Y:S01]  /*3c30*/  LOP3.LUT R4, RZ, UR4, RZ, 0x33, !PT ;  /* 0x00000004ff047c12 */ /* 0x000fe2000f8e33ff */
[----:B------:R-:W-:Y:S02]  /*3c40*/  VOTEU.ANY UR4, UPT, PT ;  /* 0x0000000000047886 */ /* 0x000fe400038e0100 */
[----:B------:R-:W-:Y:S01]  /*3c50*/  UFLO.U32 UR4, UR4 ;  /* 0x00000004000472bd */ /* 0x000fe200080e0000 */
[----:B------:R-:W2:Y:S01]  /*3c60*/  REDUX UR6, R4 ;  /* 0x00000000040673c4 */ /* 0x000ea20000000000 */
[----:B------:R-:W-:-:S06]  /*3c70*/  IMAD.U32 R0, RZ, RZ, UR5 ;  /* 0x00000005ff007e24 */ /* 0x000fcc000f8e00ff */
[----:B------:R4:W-:Y:S01]  /*3c80*/  UTCATOMSWS.AND URZ, UR5 ;  /* 0x0000000500ff79e3 */ /* 0x0009e20008000000 */
[----:B------:R-:W3:Y:S01]  /*3c90*/  REDUX UR7, R0 ;  /* 0x00000000000773c4 */ /* 0x000ee20000000000 */
[----:B-1----:R-:W-:Y:S01]  /*3ca0*/  ISETP.EQ.U32.AND P0, PT, R2, UR4, PT ;  /* 0x0000000402007c0c */ /* 0x002fe2000bf02070 */
[----:B--2---:R-:W-:Y:S01]  /*3cb0*/  IMAD.U32 R2, RZ, RZ, UR6 ;  /* 0x00000006ff027e24 */ /* 0x004fe2000f8e00ff */
[----:B---3--:R-:W-:-:S11]  /*3cc0*/  MOV R3, UR7 ;  /* 0x0000000700037c02 */ /* 0x008fd60008000f00 */
[----:B------:R4:W-:Y:S04]  /*3cd0*/  @P0 ATOMS.AND RZ, [UR8+0x14], R3 ;  /* 0x00001403ffff098c */ /* 0x0009e8000a800008 */
[----:B------:R4:W-:Y:S01]  /*3ce0*/  @P0 ATOMS.AND RZ, [UR8+0x18], R2 ;  /* 0x00001802ffff098c */ /* 0x0009e2000a800008 */
[----:B------:R-:W-:Y:S05]  /*3cf0*/  BRA `(.L_x_74) ;  /* 0x0000000000147947 */ /* 0x000fea0003800000 */
.L_x_73:
[----:B------:R-:W-:Y:S02]  /*3d00*/  MOV R2, 0x3d20 ;  /* 0x00003d2000027802 */ /* 0x000fe40000000f00 */
[----:B---3-5:R-:W-:Y:S05]  /*3d10*/  CALL.REL.NOINC `($__internal_0_$__cuda_sm10x_tcgen05_guardrail_trap_col_being_dealloced_not_returned_by_alloc) ;  /* 0x0000006000a87944 */ /* 0x028fea0003c00000 */
[----:B------:R-:W-:Y:S05]  /*3d20*/  BRA `(.L_x_74) ;  /* 0x0000000000087947 */ /* 0x000fea0003800000 */
.L_x_72:
[----:B------:R-:W-:Y:S02]  /*3d30*/  MOV R2, 0x3d50 ;  /* 0x00003d5000027802 */ /* 0x000fe40000000f00 */
[----:B---3-5:R-:W-:Y:S05]  /*3d40*/  CALL.REL.NOINC `($__internal_2_$__cuda_sm10x_tcgen05_guardrail_trap_unallocated_columns_being_dealloced) ;  /* 0x0000006000b47944 */ /* 0x028fea0003c00000 */
.L_x_74:
[----:B------:R-:W-:Y:S01]  /*3d50*/  NOP ;  /* 0x0000000000007918 */ /* 0x000fe20000000000 */
[----:B----4-:R-:W-:Y:S05]  /*3d60*/  EXIT ;  /* 0x000000000000794d */ /* 0x010fea0003800000 */
.L_x_56:
[----:B------:R-:W-:-:S09]  /*3d70*/  UISETP.NE.OR UP0, UPT, UR17, 0x3, !UP3 ;  /* 0x000000031100788c */ /* 0x000fd2000df05670 */
[----:B------:R-:W-:Y:S05]  /*3d80*/  BRA.U UP0, `(.L_x_75) ;  /* 0x0000001100547547 */ /* 0x000fea000b800000 */
[----:B------:R-:W1:Y:S01]  /*3d90*/  LDCU UR31, c[0x0][0x370] ;  /* 0x00006e00ff1f77ac */ /* 0x000e620008000800 */
[----:B------:R-:W2:Y:S01]  /*3da0*/  LDC.64 R16, c[0x0][0x348] ;  /* 0x0000d200ff107b82 */ /* 0x000ea20000000a00 */
[----:B------:R-:W-:Y:S02]  /*3db0*/  HFMA2 R13, -RZ, RZ, 0, 0 ;  /* 0x00000000ff0d7431 */ /* 0x000fe400000001ff */
[----:B------:R-:W-:Y:S01]  /*3dc0*/  IMAD.MOV.U32 R15, RZ, RZ, 0x1 ;  /* 0x00000001ff0f7424 */ /* 0x000fe200078e00ff */
[----:B------:R-:W1:Y:S01]  /*3dd0*/  LDCU.128 UR48, c[0x0][0xb10] ;  /* 0x00016200ff3077ac */ /* 0x000e620008000c00 */
[----:B------:R-:W-:Y:S01]  /*3de0*/  IMAD.MOV.U32 R14, RZ, RZ, RZ ;  /* 0x000000ffff0e7224 */ /* 0x000fe200078e00ff */
[----:B------:R-:W-:Y:S01]  /*3df0*/  MOV R7, 0x2000 ;  /* 0x0000200000077802 */ /* 0x000fe20000000f00 */
[----:B------:R-:W3:Y:S01]  /*3e00*/  LDCU UR30, c[0x0][0x374] ;  /* 0x00006e80ff1e77ac */ /* 0x000ee20008000800 */
[----:B------:R-:W4:Y:S01]  /*3e10*/  LDC.64 R2, c[0x0][0x888] ;  /* 0x00022200ff027b82 */ /* 0x000f220000000a00 */
[----:B------:R-:W3:Y:S01]  /*3e20*/  LDCU UR15, c[0x0][0xb0c] ;  /* 0x00016180ff0f77ac */ /* 0x000ee20008000800 */
[----:B------:R-:W2:Y:S06]  /*3e30*/  LDCU UR40, c[0x0][0xb20] ;  /* 0x00016400ff2877ac */ /* 0x000eac0008000800 */
[----:B------:R-:W4:Y:S01]  /*3e40*/  LDC.64 R4, c[0x0][0x890] ;  /* 0x00022400ff047b82 */ /* 0x000f220000000a00 */
[----:B------:R-:W2:Y:S01]  /*3e50*/  LDCU UR4, c[0x0][0xb30] ;  /* 0x00016600ff0477ac */ /* 0x000ea20008000800 */
[----:B------:R-:W-:Y:S01]  /*3e60*/  UMOV UR21, 0x400 ;  /* 0x0000040000157882 */ /* 0x000fe20000000000 */
[----:B-1----:R-:W-:-:S02]  /*3e70*/  UIMAD.WIDE.U32 UR6, UR31, UR48, URZ ;  /* 0x000000301f0672a5 */ /* 0x002fc4000f8e00ff */
[----:B---3--:R-:W-:Y:S02]  /*3e80*/  UIMAD.WIDE.U32 UR8, UR30, UR51, URZ ;  /* 0x000000331e0872a5 */ /* 0x008fe4000f8e00ff */
[----:B------:R-:W-:Y:S02]  /*3e90*/  ULEA UR21, UR47, UR21, 0x18 ;  /* 0x000000152f157291 */ /* 0x000fe4000f8ec0ff */
[----:B------:R-:W-:Y:S02]  /*3ea0*/  UPLOP3.LUT UP3, UPT, UPT, UPT, UPT, 0x40, 0x4 ;  /* 0x000000000004789c */ /* 0x000fe40003f6e870 */
[----:B------:R-:W-:Y:S01]  /*3eb0*/  UIADD3 UR37, UPT, UPT, UR21, 0x68, URZ ;  /* 0x0000006815257890 */ /* 0x000fe2000fffe0ff */
[----:B------:R-:W-:Y:S01]  /*3ec0*/  UMOV UR6, UR7 ;  /* 0x0000000700067c82 */ /* 0x000fe20008000000 */
[----:B------:R-:W-:Y:S01]  /*3ed0*/  UMOV UR38, UR9 ;  /* 0x0000000900267c82 */ /* 0x000fe20008000000 */
[----:B------:R-:W-:Y:S02]  /*3ee0*/  UISETP.GE.AND UP0, UPT, UR42, 0x1, UPT ;  /* 0x000000012a00788c */ /* 0x000fe4000bf06270 */
[----:B------:R-:W-:Y:S01]  /*3ef0*/  UISETP.NE.AND UP4, UPT, UR42, 0x1, UPT ;  /* 0x000000012a00788c */ /* 0x000fe2000bf85270 */
[----:B------:R-:W1:Y:S01]  /*3f00*/  LDCU.64 UR22, c[0x0][0xb28] ;  /* 0x00016500ff1677ac */ /* 0x000e620008000a00 */
[----:B------:R-:W-:-:S02]  /*3f10*/  UISETP.NE.AND UP6, UPT, UR15, 0x1, UPT ;  /* 0x000000010f00788c */ /* 0x000fc4000bfc5270 */
[----:B------:R-:W-:Y:S02]  /*3f20*/  UISETP.NE.AND UP5, UPT, UR50, 0x1, UPT ;  /* 0x000000013200788c */ /* 0x000fe4000bfa5270 */
[----:B------:R-:W-:Y:S02]  /*3f30*/  UIADD3 UR33, UPT, UPT, UR21, 0x50, URZ ;  /* 0x0000005015217890 */ /* 0x000fe4000fffe0ff */
[----:B------:R-:W-:Y:S02]  /*3f40*/  UIADD3 UR25, UPT, UPT, UR21, 0x58, URZ ;  /* 0x0000005815197890 */ /* 0x000fe4000fffe0ff */
[----:B------:R-:W-:Y:S02]  /*3f50*/  UIADD3 UR17, UPT, UPT, UR21, 0x60, URZ ;  /* 0x0000006015117890 */ /* 0x000fe4000fffe0ff */
[----:B------:R-:W-:Y:S02]  /*3f60*/  UPRMT UR37, UR47, 0x654, UR37 ;  /* 0x000006542f257896 */ /* 0x000fe40008000025 */
[----:B------:R-:W-:-:S02]  /*3f70*/  USHF.R.U32.HI UR39, URZ, UR49, UR6 ;  /* 0x00000031ff277299 */ /* 0x000fc40008011606 */
[----:B--2---:R-:W-:Y:S02]  /*3f80*/  USHF.R.U32.HI UR38, URZ, UR40, UR38 ;  /* 0x00000028ff267299 */ /* 0x004fe40008011626 */
[----:B------:R-:W-:-:S11]  /*3f90*/  UISETP.NE.AND UP2, UPT, UR4, 0x1, UPT ;  /* 0x000000010400788c */ /* 0x000fd6000bf45270 */
.L_x_86:
[C---:B------:R-:W-:Y:S02]  /*3fa0*/  LEA R12, R14.reuse, UR21, 0x3 ;  /* 0x000000150e0c7c11 */ /* 0x040fe4000f8e18ff */
[----:B------:R-:W-:Y:S02]  /*3fb0*/  SHF.L.U32 R9, R13, 0x1f, RZ ;  /* 0x0000001f0d097819 */ /* 0x000fe400000006ff */
[----:B------:R-:W-:Y:S02]  /*3fc0*/  LEA R10, R14, UR21, 0x4 ;  /* 0x000000150e0a7c11 */ /* 0x000fe4000f8e20ff */
[----:B--2---:R-:W2:Y:S02]  /*3fd0*/  SYNCS.PHASECHK.TRANS64.TRYWAIT P0, [R12+URZ+0xa0], R9 ;  /* 0x0000a0090c0075a7 */ /* 0x004ea400080011ff */
[----:B--2---:R-:W-:Y:S05]  /*3fe0*/  @!P0 BRA `(.L_x_76) ;  /* 0x0000005800a48947 */ /* 0x004fea0003800000 */
.L_x_168:
[----:B--2---:R-:W2:Y:S01]  /*3ff0*/  LDS.128 R8, [R10+0x130] ;  /* 0x000130000a087984 */ /* 0x004ea20000000c00 */
[----:B------:R-:W-:Y:S01]  /*4000*/  UISETP.GE.AND UP0, UPT, UR42, 0x1, UPT ;  /* 0x000000012a00788c */ /* 0x000fe2000bf06270 */
[----:B------:R-:W-:Y:S01]  /*4010*/  @!PT LDS RZ, [RZ] ;  /* 0x00000000fffff984 */ /* 0x000fe20000000800 */
[----:B------:R-:W-:Y:S01]  /*4020*/  @!PT LDS RZ, [RZ] ;  /* 0x00000000fffff984 */ /* 0x000fe20000000800 */
[----:B------:R-:W-:Y:S01]  /*4030*/  @!PT LDS RZ, [RZ] ;  /* 0x00000000fffff984 */ /* 0x000fe20000000800 */
[----:B------:R-:W-:Y:S01]  /*4040*/  @!PT LDS RZ, [RZ] ;  /* 0x00000000fffff984 */ /* 0x000fe20000000800 */
[----:B------:R3:W-:Y:S06]  /*4050*/  MEMBAR.ALL.CTA ;  /* 0x0000000000007992 */ /* 0x0007ec0000008000 */
[----:B---3--:R-:W3:Y:S01]  /*4060*/  FENCE.VIEW.ASYNC.S ;  /* 0x00000000000073c6 */ /* 0x008ee20000000000 */
[----:B--2---:R-:W-:Y:S11]  /*4070*/  LOP3.LUT P0, RZ, R10, 0x1, RZ, 0xc0, !PT ;  /* 0x000000010aff7812 */ /* 0x004ff6000780c0ff */
[----:B------:R-:W-:Y:S02]  /*4080*/  @!UPT UIADD3 URZ, UPT, UPT, URZ, URZ, URZ ;  /* 0x000000fffffff290 */ /* 0x000fe4000fffe0ff */
[----:B---3--:R-:W-:Y:S01]  /*4090*/  VOTEU.ANY UP1, P0 ;  /* 0x0000000000ff7886 */ /* 0x008fe20000020100 */
[----:B------:R-:W-:Y:S11]  /*40a0*/  PLOP3.LUT P0, PT, PT, PT, UP1, 0x80, 0x8 ;  /* 0x000000000008781c */ /* 0x000ff60003f0f018 */
[----:B------:R-:W-:Y:S02]  /*40b0*/  @!UPT UIADD3 URZ, UPT, UPT, URZ, URZ, URZ ;  /* 0x000000fffffff290 */ /* 0x000fe4000fffe0ff */
[----:B------:R-:W-:Y:S02]  /*40c0*/  @P0 SHF.R.U32.HI R0, RZ, 0x10, R9 ;  /* 0x00000010ff000819 */ /* 0x000fe40000011609 */
[----:B------:R-:W-:Y:S02]  /*40d0*/  @P0 MOV R6, R8 ;  /* 0x0000000800060202 */ /* 0x000fe40000000f00 */
[----:B------:R-:W-:Y:S01]  /*40e0*/  @P0 R2UR UR4, R0 ;  /* 0x00000000000402ca */ /* 0x000fe200000e0000 */
[----:B------:R-:W-:Y:S01]  /*40f0*/  VIADD R0, R12, 0xb0 ;  /* 0x000000b00c007836 */ /* 0x000fe20000000000 */
[----:B------:R-:W-:Y:S02]  /*4100*/  @P0 LOP3.LUT R8, R9, 0xffff, RZ, 0xc0, !PT ;  /* 0x0000ffff09080812 */ /* 0x000fe400078ec0ff */
[----:B------:R-:W-:Y:S02]  /*4110*/  @P0 R2UR UR6, R6 ;  /* 0x00000000060602ca */ /* 0x000fe400000e0000 */
[----:B------:R-:W-:Y:S02]  /*4120*/  PRMT R0, RZ, 0x654, R0 ;  /* 0x00000654ff007816 */ /* 0x000fe40000000000 */
[----:B------:R-:W-:Y:S02]  /*4130*/  @P0 R2UR UR5, R8 ;  /* 0x00000000080502ca */ /* 0x000fe400000e0000 */
[----:B------:R2:W-:Y:S03]  /*4140*/  SYNCS.ARRIVE.TRANS64.RED.A1T0 RZ, [R0+URZ], RZ ;  /* 0x000000ff00ff79a7 */ /* 0x0005e600081004ff */
[----:B------:R-:W-:Y:S04]  /*4150*/  @UP1 UMOV UR29, UR4 ;  /* 0x00000004001d1c82 */ /* 0x000fe80008000000 */
[----:B------:R-:W-:Y:S04]  /*4160*/  @UP1 UMOV UR14, UR6 ;  /* 0x00000006000e1c82 */ /* 0x000fe80008000000 */
[----:B------:R-:W-:Y:S01]  /*4170*/  @UP1 UMOV UR13, UR5 ;  /* 0x00000005000d1c82 */ /* 0x000fe20008000000 */
[----:B------:R-:W-:Y:S05]  /*4180*/  BRA.U !UP0, `(.L_x_77) ;  /* 0x0000000108a47547 */ /* 0x000fea000b800000 */
[----:B------:R-:W-:Y:S02]  /*4190*/  UIMAD.WIDE.U32 UR18, UR13, UR51, URZ ;  /* 0x000000330d1272a5 */ /* 0x000fe4000f8e00ff */
[----:B------:R-:W-:Y:S02]  /*41a0*/  UIMAD.WIDE.U32 UR26, UR14, UR48, URZ ;  /* 0x000000300e1a72a5 */ /* 0x000fe4000f8e00ff */
[----:B------:R-:W-:Y:S02]  /*41b0*/  USEL UR4, UR30, UR38, !UP5 ;  /* 0x000000261e047287 */ /* 0x000fe4000e800000 */
[----:B------:R-:W-:Y:S02]  /*41c0*/  USEL UR7, UR31, UR39, !UP6 ;  /* 0x000000271f077287 */ /* 0x000fe4000f000000 */
[----:B-1----:R-:W-:Y:S02]  /*41d0*/  UIMAD.WIDE.U32 UR8, UR4, UR22, URZ ;  /* 0x00000016040872a5 */ /* 0x002fe4000f8e00ff */
[----:B------:R-:W-:Y:S01]  /*41e0*/  UIMAD.WIDE.U32 UR10, UR7, UR22, URZ ;  /* 0x00000016070a72a5 */ /* 0x000fe2000f8e00ff */
[----:B------:R-:W-:Y:S02]  /*41f0*/  UMOV UR5, UR19 ;  /* 0x0000001300057c82 */ /* 0x000fe40008000000 */
[----:B------:R-:W-:Y:S03]  /*4200*/  USHF.R.U32.HI UR6, URZ, UR40, UR5 ;  /* 0x00000028ff067299 */ /* 0x000fe60008011605 */
[----:B------:R-:W-:Y:S01]  /*4210*/  UMOV UR5, UR27 ;  /* 0x0000001b00057c82 */ /* 0x000fe20008000000 */
[----:B------:R-:W-:Y:S02]  /*4220*/  USEL UR6, UR13, UR6, !UP5 ;  /* 0x000000060d067287 */ /* 0x000fe4000e800000 */
[----:B------:R-:W-:Y:S03]  /*4230*/  USHF.R.U32.HI UR12, URZ, UR49, UR5 ;  /* 0x00000031ff0c7299 */ /* 0x000fe60008011605 */
[----:B------:R-:W-:Y:S02]  /*4240*/  UMOV UR5, UR9 ;  /* 0x0000000900057c82 */ /* 0x000fe40008000000 */
[----:B------:R-:W-:Y:S03]  /*4250*/  @UP4 USHF.R.U32.HI UR4, URZ, UR23, UR5 ;  /* 0x00000017ff044299 */ /* 0x000fe60008011605 */
[----:B------:R-:W-:Y:S01]  /*4260*/  UMOV UR5, UR11 ;  /* 0x0000000b00057c82 */ /* 0x000fe20008000000 */
[----:B------:R-:W-:Y:S02]  /*4270*/  UIMAD UR4, UR42, UR4, URZ ;  /* 0x000000042a0472a4 */ /* 0x000fe4000f8e02ff */
[----:B------:R-:W-:Y:S02]  /*4280*/  @UP4 USHF.R.U32.HI UR7, URZ, UR23, UR5 ;  /* 0x00000017ff074299 */ /* 0x000fe40008011605 */
[----:B------:R-:W-:Y:S02]  /*4290*/  UIMAD.WIDE.U32 UR10, UR6, UR22, URZ ;  /* 0x00000016060a72a5 */ /* 0x000fe4000f8e00ff */
[----:B------:R-:W-:Y:S02]  /*42a0*/  USEL UR5, UR14, UR12, !UP6 ;  /* 0x0000000c0e057287 */ /* 0x000fe4000f000000 */
[----:B------:R-:W-:Y:S02]  /*42b0*/  UIMAD UR8, UR42, UR7, URZ ;  /* 0x000000072a0872a4 */ /* 0x000fe4000f8e02ff */
[----:B------:R-:W-:Y:S03]  /*42c0*/  UISETP.GE.AND UP0, UPT, UR6, UR4, UPT ;  /* 0x000000040600728c */ /* 0x000fe6000bf06270 */
[----:B------:R-:W-:Y:S01]  /*42d0*/  UMOV UR4, UR11 ;  /* 0x0000000b00047c82 */ /* 0x000fe20008000000 */
[----:B------:R-:W-:Y:S02]  /*42e0*/  UISETP.GE.OR UP0, UPT, UR5, UR8, UP0 ;  /* 0x000000080500728c */ /* 0x000fe40008706670 */
[----:B------:R-:W-:Y:S02]  /*42f0*/  USHF.R.U32.HI UR4, URZ, UR23, UR4 ;  /* 0x00000017ff047299 */ /* 0x000fe40008011604 */
[----:B------:R-:W-:Y:S02]  /*4300*/  UIMAD.WIDE.U32 UR8, UR5, UR22, URZ ;  /* 0x00000016050872a5 */ /* 0x000fe4000f8e00ff */
[----:B------:R-:W-:Y:S04]  /*4310*/  USEL UR10, UR6, UR4, !UP4 ;  /* 0x00000004060a7287 */ /* 0x000fe8000e000000 */
[----:B------:R-:W-:Y:S01]  /*4320*/  UIADD3 UR11, UPT, UPT, -UR10, URZ, URZ ;  /* 0x000000ff0a0b7290 */ /* 0x000fe2000fffe1ff */
[----:B------:R-:W-:Y:S02]  /*4330*/  @!UP0 UMOV UR4, UR9 ;  /* 0x0000000900048c82 */ /* 0x000fe40008000000 */
[----:B------:R-:W-:Y:S02]  /*4340*/  @!UP0 USHF.R.U32.HI UR4, URZ, UR23, UR4 ;  /* 0x00000017ff048299 */ /* 0x000fe40008011604 */
[----:B------:R-:W-:Y:S02]  /*4350*/  UIMAD UR8, UR42, UR11, UR6 ;  /* 0x0000000b2a0872a4 */ /* 0x000fe4000f8e0206 */
[----:B------:R-:W-:Y:S04]  /*4360*/  @!UP0 USEL UR4, UR5, UR4, !UP4 ;  /* 0x0000000405048287 */ /* 0x000fe8000e000000 */
[----:B------:R-:W-:Y:S02]  /*4370*/  @!UP0 UIMAD UR8, UR7, UR8, UR4 ;  /* 0x00000008070882a4 */ /* 0x000fe4000f8e0204 */
[----:B------:R-:W-:Y:S02]  /*4380*/  @!UP0 UIADD3 UR9, UPT, UPT, UR10, -UR4, URZ ;  /* 0x800000040a098290 */ /* 0x000fe4000fffe0ff */
[----:B------:R-:W-:Y:S02]  /*4390*/  UIADD3 UR4, UPT, UPT, -UR5, URZ, URZ ;  /* 0x000000ff05047290 */ /* 0x000fe4000fffe1ff */
[----:B------:R-:W-:Y:S02]  /*43a0*/  UIADD3 UR7, UPT, UPT, -UR6, URZ, URZ ;  /* 0x000000ff06077290 */ /* 0x000fe4000fffe1ff */
[----:B------:R-:W-:Y:S02]  /*43b0*/  @!UP0 UIMAD UR6, UR9, UR42, UR5 ;  /* 0x0000002a090682a4 */ /* 0x000fe4000f8e0205 */
[----:B------:R-:W-:Y:S02]  /*43c0*/  UIMAD UR14, UR15, UR4, UR14 ;  /* 0x000000040f0e72a4 */ /* 0x000fe4000f8e020e */
[----:B------:R-:W-:Y:S01]  /*43d0*/  UIMAD UR13, UR50, UR7, UR13 ;  /* 0x00000007320d72a4 */ /* 0x000fe2000f8e020d */
[----:B------:R-:W-:Y:S02]  /*43e0*/  @!UP0 UMOV UR5, UR8 ;  /* 0x0000000800058c82 */ /* 0x000fe40008000000 */
[----:B------:R-:W-:Y:S02]  /*43f0*/  UIMAD UR14, UR5, UR15, UR14 ;  /* 0x0000000f050e72a4 */ /* 0x000fe4000f8e020e */
[----:B------:R-:W-:Y:S11]  /*4400*/  UIMAD UR13, UR6, UR50, UR13 ;  /* 0x00000032060d72a4 */ /* 0x000ff6000f8e020d */
[----:B------:R-:W-:Y:S01]  /*4410*/  @!UPT UIADD3 URZ, UPT, UPT, URZ, URZ, URZ ;  /* 0x000000fffffff290 */ /* 0x000fe2000fffe0ff */
.L_x_77:
[----:B------:R-:W3:Y:S01]  /*4420*/  @!UP2 LDCU.128 UR8, c[0x0][0xb10] ;  /* 0x00016200ff08a7ac */ /* 0x000ee20008000c00 */
[C---:B----4-:R-:W-:Y:S02]  /*4430*/  ISETP.NE.U32.AND P1, PT, R4.reuse, RZ, PT ;  /* 0x000000ff0400720c */ /* 0x050fe40003f25070 */
[----:B------:R-:W-:Y:S02]  /*4440*/  ISETP.NE.U32.AND P0, PT, R4, RZ, PT ;  /* 0x000000ff0400720c */ /* 0x000fe40003f05070 */
[C---:B------:R-:W-:Y:S02]  /*4450*/  ISETP.NE.AND.EX P1, PT, R5.reuse, RZ, PT, P1 ;  /* 0x000000ff0500720c */ /* 0x040fe40003f25310 */
[----:B------:R-:W-:Y:S01]  /*4460*/  ISETP.NE.AND.EX P0, PT, R5, RZ, PT, P0 ;  /* 0x000000ff0500720c */ /* 0x000fe20003f05300 */
[----:B------:R-:W4:Y:S01]  /*4470*/  @!UP2 LDCU UR5, c[0x0][0xb0c] ;  /* 0x00016180ff05a7ac */ /* 0x000f220008000800 */
[----:B------:R-:W-:Y:S01]  /*4480*/  SHF.L.U32 R9, R15, 0x1f, RZ ;  /* 0x0000001f0f097819 */ /* 0x000fe200000006ff */
[----:B------:R-:W-:Y:S02]  /*4490*/  USHF.L.U32 UR35, UR16, 0x7, URZ ;  /* 0x0000000710237899 */ /* 0x000fe400080006ff */
[----:B------:R-:W-:Y:S02]  /*44a0*/  USHF.L.U32 UR34, UR20, 0x7, URZ ;  /* 0x0000000714227899 */ /* 0x000fe400080006ff */
[----:B---3--:R-:W-:Y:S07]  /*44b0*/  UIMAD.WIDE.U32 UR6, UR14, UR8, URZ ;  /* 0x000000080e0672a5 */ /* 0x008fee000f8e00ff */
[----:B------:R-:W-:Y:S01]  /*44c0*/  @!UP2 UMOV UR4, UR7 ;  /* 0x000000070004ac82 */ /* 0x000fe20008000000 */
[----:B----4-:R-:W-:Y:S02]  /*44d0*/  @!UP2 UISETP.NE.AND UP0, UPT, UR5, 0x1, UPT ;  /* 0x000000010500a88c */ /* 0x010fe4000bf05270 */
[----:B------:R-:W-:Y:S02]  /*44e0*/  @!UP2 USHF.R.U32.HI UR4, URZ, UR9, UR4 ;  /* 0x00000009ff04a299 */ /* 0x000fe40008011604 */
[----:B------:R-:W-:Y:S02]  /*44f0*/  UIMAD.WIDE.U32 UR6, UR13, UR11, URZ ;  /* 0x0000000b0d0672a5 */ /* 0x000fe4000f8e00ff */
[----:B------:R-:W-:Y:S02]  /*4500*/  @!UP2 USEL UR8, UR14, UR4, !UP0 ;  /* 0x000000040e08a287 */ /* 0x000fe4000c000000 */
[----:B------:R-:W-:Y:S03]  /*4510*/  @!UP2 UISETP.NE.AND UP0, UPT, UR10, 0x1, UPT ;  /* 0x000000010a00a88c */ /* 0x000fe6000bf05270 */
[----:B------:R-:W-:Y:S02]  /*4520*/  @!UP2 UMOV UR6, UR7 ;  /* 0x000000070006ac82 */ /* 0x000fe40008000000 */
[----:B------:R-:W3:Y:S02]  /*4530*/  @!UP2 LDCU UR4, c[0x0][0xb20] ;  /* 0x00016400ff04a7ac */ /* 0x000ee40008000800 */
[----:B---3--:R-:W-:Y:S04]  /*4540*/  @!UP2 USHF.R.U32.HI UR6, URZ, UR4, UR6 ;  /* 0x00000004ff06a299 */ /* 0x008fe80008011606 */
[----:B------:R-:W-:Y:S04]  /*4550*/  @!UP2 USEL UR6, UR13, UR6, !UP0 ;  /* 0x000000060d06a287 */ /* 0x000fe8000c000000 */
[----:B------:R-:W-:Y:S02]  /*4560*/  @!UP2 UIADD3 UR4, UPT, UPT, -UR8, UR6, URZ ;  /* 0x000000060804a290 */ /* 0x000fe4000fffe1ff */
[----:B------:R-:W-:Y:S02]  /*4570*/  @!UP2 UIADD3 UR6, UPT, UPT, UR8, -UR6, URZ ;  /* 0x800000060806a290 */ /* 0x000fe4000fffe0ff */
[----:B------:R-:W-:Y:S02]  /*4580*/  @!UP2 UIMAD UR14, UR4, UR5, UR14 ;  /* 0x00000005040ea2a4 */ /* 0x000fe4000f8e020e */
[----:B------:R-:W-:Y:S01]  /*4590*/  @!UP2 UIMAD UR13, UR6, UR10, UR13 ;  /* 0x0000000a060da2a4 */ /* 0x000fe2000f8e020d */
[----:B------:R-:W-:Y:S11]  /*45a0*/  BRA.U UP3, `(.L_x_78) ;  /* 0x0000000103107547 */ /* 0x000ff6000b800000 */
[----:B--2---:R-:W-:Y:S04]  /*45b0*/  MOV R0, UR43 ;  /* 0x0000002b00007c02 */ /* 0x004fe80008000f00 */
[----:B------:R-:W-:Y:S04]  /*45c0*/  SHF.L.U32 R11, R0, 0x1f, RZ ;  /* 0x0000001f000b7819 */ /* 0x000fe800000006ff */
[----:B------:R-:W2:Y:S02]  /*45d0*/  SYNCS.PHASECHK.TRANS64.TRYWAIT P2, [UR21+0x98], R11 ;  /* 0x0000980bff0075a7 */ /* 0x000ea40008041115 */
[----:B--2---:R-:W-:Y:S05]  /*45e0*/  @!P2 BRA `(.L_x_79) ;  /* 0x000000540038a947 */ /* 0x004fea0003800000 */
.L_x_78:
[----:B------:R-:W-:Y:S05]  /*45f0*/  @!P1 BRA `(.L_x_80) ;  /* 0x0000000000309947 */ /* 0x000fea0003800000 */
[----:B------:R-:W-:Y:S01]  /*4600*/  ISETP.NE.U32.AND P1, PT, R2, RZ, PT ;  /* 0x000000ff0200720c */ /* 0x000fe20003f25070 */
[----:B------:R-:W3:Y:S01]  /*4610*/  LDCU.64 UR4, c[0x0][0x358] ;  /* 0x00006b00ff0477ac */ /* 0x000ee20008000a00 */
[----:B------:R-:W-:Y:S02]  /*4620*/  IMAD.MOV.U32 R80, RZ, RZ, 0x1 ;  /* 0x00000001ff507424 */ /* 0x000fe400078e00ff */
[----:B------:R-:W-:Y:S11]  /*4630*/  ISETP.NE.AND.EX P1, PT, R3, RZ, PT, P1 ;  /* 0x000000ff0300720c */ /* 0x000ff60003f25310 */
[----:B------:R-:W-:Y:S02]  /*4640*/  @!UPT UIADD3 URZ, UPT, UPT, URZ, URZ, URZ ;  /* 0x000000fffffff290 */ /* 0x000fe4000fffe0ff */
[----:B--2---:R-:W2:Y:S01]  /*4650*/  @P1 LDC.64 R10, c[0x0][0x888] ;  /* 0x00022200ff0a1b82 */ /* 0x004ea20000000a00 */
[----:B------:R-:W-:Y:S04]  /*4660*/  @P1 IMAD R0, R4, UR36, RZ ;  /* 0x0000002404001c24 */ /* 0x000fe8000f8e02ff */
[----:B--2---:R-:W-:Y:S04]  /*4670*/  @P1 IMAD.WIDE R10, R0, 0x4, R10 ;  /* 0x00000004000a1825 */ /* 0x004fe800078e020a */
[----:B------:R-:W-:Y:S01]  /*4680*/  HFMA2 R0, -RZ, RZ, 0, 5.9604644775390625e-08 ;  /* 0x00000001ff007431 */ /* 0x000fe200000001ff */
[----:B---3-5:R3:W5:Y:S04]  /*4690*/  @P1 LDG.E R41, desc[UR4][R10.64] ;  /* 0x000000040a291981 */ /* 0x028768000c1e1900 */
[----:B------:R-:W-:Y:S01]  /*46a0*/  @!P1 PRMT R80, R0, 0x7610, R80 ;  /* 0x0000761000509816 */ /* 0x000fe20000000050 */
[----:B---3--:R-:W4:Y:S06]  /*46b0*/  @!P1 LDC R41, c[0x0][0x880] ;  /* 0x00022000ff299b82 */ /* 0x008f2c0000000800 */
.L_x_80:
[----:B----45:R-:W-:Y:S01]  /*46c0*/  @!P0 FSETP.EQ.AND P1, PT, R41, RZ, PT ;  /* 0x000000ff2900820b */ /* 0x030fe20003f22000 */
[----:B------:R-:W-:Y:S01]  /*46d0*/  @!UPT UIADD3 URZ, UPT, UPT, URZ, URZ, URZ ;  /* 0x000000fffffff290 */ /* 0x000fe2000fffe0ff */
[----:B------:R-:W-:Y:S11]  /*46e0*/  @!P0 BRA `(.L_x_81) ;  /* 0x0000000000188947 */ /* 0x000ff60003800000 */
[----:B------:R-:W-:Y:S02]  /*46f0*/  LOP3.LUT P0, RZ, R80, 0xff, RZ, 0xc0, !PT ;  /* 0x000000ff50ff7812 */ /* 0x000fe4000780c0ff */
[----:B------:R-:W-:Y:S04]  /*4700*/  ISETP.NE.U32.AND P1, PT, R2, RZ, PT ;  /* 0x000000ff0200720c */ /* 0x000fe80003f25070 */
[----:B------:R-:W-:Y:S04]  /*4710*/  ISETP.NE.AND.EX P1, PT, R3, RZ, PT, P1 ;  /* 0x000000ff0300720c */ /* 0x000fe80003f25310 */
[----:B------:R-:W-:Y:S03]  /*4720*/  PLOP3.LUT P1, PT, P1, PT, PT, 0x8, 0x80 ;  /* 0x000000000080781c */ /* 0x000fe60000f2e170 */
[----:B------:R-:W-:Y:S11]  /*4730*/  @P0 FSETP.EQ.AND P1, PT, R41, RZ, PT ;  /* 0x000000ff2900020b */ /* 0x000ff60003f22000 */
[----:B------:R-:W-:Y:S02]  /*4740*/  @!UPT UIADD3 URZ, UPT, UPT, URZ, URZ, URZ ;  /* 0x000000fffffff290 */ /* 0x000fe4000fffe0ff */
.L_x_81:
[----:B------:R-:W3:Y:S01]  /*4750*/  SYNCS.PHASECHK.TRANS64.TRYWAIT P2, [UR21+0x70], R9 ;  /* 0x00007009ff0075a7 */ /* 0x000ee20008041115 */
[----:B------:R-:W-:Y:S04]  /*4760*/  ELECT P0, URZ, PT ;  /* 0x0000000000ff782f */ /* 0x000fe80003800000 */
[----:B------:R-:W-:Y:S11]  /*4770*/  PLOP3.LUT P1, PT, P1, P0, PT, 0xf2, 0x2f ;  /* 0x00000000002f781c */ /* 0x000ff60000f21e72 */
[----:B------:R-:W-:Y:S02]  /*4780*/  @!UPT UIADD3 URZ, UPT, UPT, URZ, URZ, URZ ;  /* 0x000000fffffff290 */ /* 0x000fe4000fffe0ff */
[----:B------:R-:W-:Y:S05]  /*4790*/  @!P1 IADD3 R8, P0, PT, R16, 0x580, RZ ;  /* 0x0000058010089810 */ /* 0x000fea0007f1e0ff */
[----:B------:R-:W-:Y:S01]  /*47a0*/  @!P1 IMAD.X R6, RZ, RZ, R17, P0 ;  /* 0x000000ffff069224 */ /* 0x000fe200000e0611 */
[----:B---3--:R-:W-:Y:S07]  /*47b0*/  @!P2 BRA `(.L_x_82) ;  /* 0x0000005000dca947 */ /* 0x008fee0003800000 */
.L_x_171:
[----:B------:R-:W-:Y:S01]  /*47c0*/  @!P1 R2UR UR5, R8 ;  /* 0x00000000080592ca */ /* 0x000fe200000e0000 */
[----:B------:R-:W-:Y:S01]  /*47d0*/  VOTEU.ALL UP0, P1 ;  /* 0x0000000000ff7886 */ /* 0x000fe20000800000 */
[----:B------:R-:W-:Y:S01]  /*47e0*/  @!P1 R2UR UR4, R6 ;  /* 0x00000000060492ca */ /* 0x000fe200000e0000 */
[----:B--2---:R-:W-:Y:S01]  /*47f0*/  @!P1 IMAD.MOV.U32 R0, RZ, RZ, 0x2000 ;  /* 0x00002000ff009424 */ /* 0x004fe200078e00ff */
[----:B------:R-:W-:Y:S01]  /*4800*/  UMOV UR8, 0x0 ;  /* 0x0000000000087882 */ /* 0x000fe20000000000 */
[----:B------:R-:W-:Y:S01]  /*4810*/  UMOV UR9, 0x10000000 ;  /* 0x1000000000097882 */ /* 0x000fe20000000000 */
[----:B------:R-:W-:Y:S01]  /*4820*/  @!UP0 UIADD3 UR32, UPT, UPT, UR21, 0x200, URZ ;  /* 0x0000020015208890 */ /* 0x000fe2000fffe0ff */
[----:B------:R-:W-:Y:S01]  /*4830*/  @!P1 IADD3 R8, P0, PT, R16, 0x580, RZ ;  /* 0x0000058010089810 */ /* 0x000fe20007f1e0ff */
[----:B------:R-:W-:Y:S01]  /*4840*/  VOTEU.ALL UP0, P1 ;  /* 0x0000000000ff7886 */ /* 0x000fe20000800000 */
[----:B------:R-:W-:Y:S03]  /*4850*/  UPRMT UR6, UR47, 0x654, UR33 ;  /* 0x000006542f067896 */ /* 0x000fe60008000021 */
[----:B------:R-:W-:Y:S02]  /*4860*/  @!P1 IMAD.X R6, RZ, RZ, R17, P0 ;  /* 0x000000ffff069224 */ /* 0x000fe400000e0611 */
[----:B------:R-:W-:Y:S02]  /*4870*/  IMAD.U32 R10, RZ, RZ, UR5 ;  /* 0x00000005ff0a7e24 */ /* 0x000fe4000f8e00ff */
[----:B------:R-:W-:Y:S03]  /*4880*/  IMAD.U32 R11, RZ, RZ, UR4 ;  /* 0x00000004ff0b7e24 */ /* 0x000fe6000f8e00ff */
[----:B------:R-:W-:Y:S02]  /*4890*/  @!P1 R2UR UR4, R10 ;  /* 0x000000000a0492ca */ /* 0x000fe400000e0000 */
[----:B------:R-:W-:Y:S11]  /*48a0*/  @!P1 R2UR UR5, R11 ;  /* 0x000000000b0592ca */ /* 0x000ff600000e0000 */
[----:B------:R-:W-:Y:S02]  /*48b0*/  @!UPT UIADD3 URZ, UPT, UPT, URZ, URZ, URZ ;  /* 0x000000fffffff290 */ /* 0x000fe4000fffe0ff */
[----:B------:R2:W-:Y:S01]  /*48c0*/  @!UP0 UTMALDG.3D [UR32], [UR4], desc[UR8] ;  /* 0x00000820040085b4 */ /* 0x0005e20008011000 */
[----:B------:R2:W-:Y:S01]  /*48d0*/  @!P1 SYNCS.ARRIVE.TRANS64.RED.A0TR RZ, [UR21+0x50], R0 ;  /* 0x00005000ffff99a7 */ /* 0x0005e20008300415 */
[----:B------:R-:W-:Y:S01]  /*48e0*/  SYNCS.ARRIVE.TRANS64.RED.A1T0 RZ, [UR6], RZ ;  /* 0x000000ffffff79a7 */ /* 0x000fe20008100406 */
[----:B------:R-:W3:Y:S02]  /*48f0*/  SYNCS.PHASECHK.TRANS64.TRYWAIT P2, [UR21+0x78], R9 ;  /* 0x00007809ff0075a7 */ /* 0x000ee40008041115 */
[----:B--23--:R-:W-:Y:S05]  /*4900*/  @!P2 BRA `(.L_x_83) ;  /* 0x0000005000a0a947 */ /* 0x00cfea0003800000 */
.L_x_173:
        /* <DEDUP_REMOVED lines=8> */
[----:B------:R-:W-:Y:S01]  /*4990*/  @!UP0 UIADD3 UR24, UPT, UPT, UR21, 0x2200, URZ ;  /* 0x0000220015188890 */ /* 0x000fe2000fffe0ff */
[----:B------:R-:W-:Y:S01]  /*49a0*/  VOTEU.ALL UP0, P1 ;  /* 0x0000000000ff7886 */ /* 0x000fe20000800000 */
[----:B------:R-:W-:Y:S01]  /*49b0*/  UMOV UR27, UR35 ;  /* 0x00000023001b7c82 */ /* 0x000fe20008000000 */
[----:B------:R-:W-:Y:S02]  /*49c0*/  UMOV UR28, UR36 ;  /* 0x00000024001c7c82 */ /* 0x000fe40008000000 */
[----:B------:R-:W-:Y:S01]  /*49d0*/  IMAD.U32 R10, RZ, RZ, UR5 ;  /* 0x00000005ff0a7e24 */ /* 0x000fe2000f8e00ff */
[----:B------:R-:W-:Y:S01]  /*49e0*/  UPRMT UR6, UR47, 0x654, UR25 ;  /* 0x000006542f067896 */ /* 0x000fe20008000019 */
[----:B------:R-:W-:Y:S02]  /*49f0*/  IMAD.U32 R11, RZ, RZ, UR4 ;  /* 0x00000004ff0b7e24 */ /* 0x000fe4000f8e00ff */
[----:B------:R-:W-:Y:S01]  /*4a00*/  @!P1 IMAD.X R6, RZ, RZ, R17, P0 ;  /* 0x000000ffff069224 */ /* 0x000fe200000e0611 */
        /* <DEDUP_REMOVED lines=8> */
.L_x_175:
[----:B------:R-:W-:Y:S01]  /*4a90*/  @!P1 R2UR UR5, R8 ;  /* 0x00000000080592ca */ /* 0x000fe200000e0000 */
[----:B------:R-:W-:Y:S01]  /*4aa0*/  VOTEU.ALL UP0, P1 ;  /* 0x0000000000ff7886 */ /* 0x000fe20000800000 */
[----:B------:R-:W-:Y:S01]  /*4ab0*/  @!P1 R2UR UR4, R6 ;  /* 0x00000000060492ca */ /* 0x000fe200000e0000 */
[----:B--2---:R-:W-:Y:S01]  /*4ac0*/  @!P1 IMAD.MOV.U32 R0, RZ, RZ, 0x2000 ;  /* 0x00002000ff009424 */ /* 0x004fe200078e00ff */
[----:B------:R-:W-:Y:S01]  /*4ad0*/  UMOV UR8, 0x0 ;  /* 0x0000000000087882 */ /* 0x000fe20000000000 */
[----:B------:R-:W-:Y:S01]  /*4ae0*/  UMOV UR9, 0x10000000 ;  /* 0x1000000000097882 */ /* 0x000fe20000000000 */
[----:B------:R-:W-:Y:S01]  /*4af0*/  @!UP0 UIADD3 UR18, UPT, UPT, UR34, 0x40, URZ ;  /* 0x0000004022128890 */ /* 0x000fe2000fffe0ff */
[----:B------:R-:W-:Y:S01]  /*4b00*/  VIADD R14, R14, 0x1 ;  /* 0x000000010e0e7836 */ /* 0x000fe20000000000 */
[----:B------:R-:W-:Y:S01]  /*4b10*/  @!UP0 UIADD3 UR16, UPT, UPT, UR21, 0x4200, URZ ;  /* 0x0000420015108890 */ /* 0x000fe2000fffe0ff */
[----:B------:R-:W-:Y:S01]  /*4b20*/  VOTEU.ALL UP0, P1 ;  /* 0x0000000000ff7886 */ /* 0x000fe20000800000 */
[----:B------:R-:W-:Y:S01]  /*4b30*/  UMOV UR19, UR35 ;  /* 0x0000002300137c82 */ /* 0x000fe20008000000 */
[----:B------:R-:W-:Y:S02]  /*4b40*/  UMOV UR20, UR36 ;  /* 0x0000002400147c82 */ /* 0x000fe40008000000 */
[----:B------:R-:W-:Y:S01]  /*4b50*/  IMAD.U32 R10, RZ, RZ, UR5 ;  /* 0x00000005ff0a7e24 */ /* 0x000fe2000f8e00ff */
[----:B------:R-:W-:Y:S01]  /*4b60*/  UPRMT UR6, UR47, 0x654, UR17 ;  /* 0x000006542f067896 */ /* 0x000fe20008000011 */
        /* <DEDUP_REMOVED lines=9> */
.L_x_177:
[----:B------:R-:W-:Y:S01]  /*4c00*/  @!P1 IADD3 R6, P0, PT, R16, 0x580, RZ ;  /* 0x0000058010069810 */ /* 0x000fe20007f1e0ff */
[----:B------:R-:W-:Y:S01]  /*4c10*/  VOTEU.ALL UP0, P1 ;  /* 0x0000000000ff7886 */ /* 0x000fe20000800000 */
[----:B------:R-:W-:Y:S01]  /*4c20*/  UMOV UR6, 0x0 ;  /* 0x0000000000067882 */ /* 0x000fe20000000000 */
[----:B------:R-:W-:Y:S01]  /*4c30*/  UMOV UR7, 0x10000000 ;  /* 0x1000000000077882 */ /* 0x000fe20000000000 */
[----:B------:R-:W-:Y:S01]  /*4c40*/  @!P1 R2UR UR5, R6 ;  /* 0x00000000060592ca */ /* 0x000fe200000e0000 */
[----:B--2---:R-:W-:Y:S01]  /*4c50*/  @!P1 IMAD.X R0, RZ, RZ, R17, P0 ;  /* 0x000000ffff009224 */ /* 0x004fe200000e0611 */
[----:B------:R-:W-:Y:S01]  /*4c60*/  @!UP0 UIADD3 UR10, UPT, UPT, UR34, 0x60, URZ ;  /* 0x00000060220a8890 */ /* 0x000fe2000fffe0ff */
[----:B------:R-:W-:Y:S01]  /*4c70*/  R2UR UR16, R82 ;  /* 0x00000000521072ca */ /* 0x000fe200000e0000 */
[----:B------:R-:W-:Y:S01]  /*4c80*/  @!UP0 UIADD3 UR8, UPT, UPT, UR21, 0x6200, URZ ;  /* 0x0000620015088890 */ /* 0x000fe2000fffe0ff */
[----:B------:R-:W-:Y:S01]  /*4c90*/  ISETP.NE.AND P0, PT, R14, 0x2, PT ;  /* 0x000000020e00780c */ /* 0x000fe20003f05270 */
[----:B------:R-:W-:Y:S01]  /*4ca0*/  @!UP0 UIADD3 UR9, UPT, UPT, UR21, 0x68, URZ ;  /* 0x0000006815098890 */ /* 0x000fe2000fffe0ff */
[----:B------:R-:W-:Y:S01]  /*4cb0*/  @!P1 R2UR UR4, R0 ;  /* 0x00000000000492ca */ /* 0x000fe200000e0000 */
[----:B------:R-:W-:Y:S01]  /*4cc0*/  VOTEU.ALL UP0, P1 ;  /* 0x0000000000ff7886 */ /* 0x000fe20000800000 */
[----:B------:R-:W-:Y:S01]  /*4cd0*/  UMOV UR11, UR35 ;  /* 0x00000023000b7c82 */ /* 0x000fe20008000000 */
[----:B------:R-:W-:Y:S01]  /*4ce0*/  UMOV UR12, UR36 ;  /* 0x00000024000c7c82 */ /* 0x000fe20008000000 */
[----:B------:R-:W-:Y:S01]  /*4cf0*/  SEL R0, RZ, 0x1, P0 ;  /* 0x00000001ff007807 */ /* 0x000fe20000000000 */
[----:B------:R-:W-:Y:S01]  /*4d00*/  UIADD3 UR20, UPT, UPT, UR13, UR63, URZ ;  /* 0x0000003f0d147290 */ /* 0x000fe2000fffe0ff */
[----:B------:R-:W-:Y:S01]  /*4d10*/  IMAD.U32 R8, RZ, RZ, UR5 ;  /* 0x00000005ff087e24 */ /* 0x000fe2000f8e00ff */
[----:B------:R-:W-:Y:S01]  /*4d20*/  LOP3.LUT R15, R15, 0x1, RZ, 0x3c, !PT ;  /* 0x000000010f0f7812 */ /* 0x000fe200078e3cff */
[----:B------:R-:W-:Y:S01]  /*4d30*/  UPLOP3.LUT UP3, UPT, UPT, UPT, UPT, 0x80, 0x8 ;  /* 0x000000000008789c */ /* 0x000fe20003f6f070 */
[----:B------:R-:W-:Y:S01]  /*4d40*/  LOP3.LUT R13, R13, R0, RZ, 0x3c, !PT ;  /* 0x000000000d0d7212 */ /* 0x000fe200078e3cff */
[----:B------:R-:W-:Y:S01]  /*4d50*/  UIADD3 UR16, UPT, UPT, UR14, UR16, URZ ;  /* 0x000000100e107290 */ /* 0x000fe2000fffe0ff */
[----:B------:R-:W-:Y:S01]  /*4d60*/  SEL R14, R14, RZ, P0 ;  /* 0x000000ff0e0e7207 */ /* 0x000fe20000000000 */
[----:B------:R-:W-:Y:S01]  /*4d70*/  UMOV UR36, UR29 ;  /* 0x0000001d00247c82 */ /* 0x000fe20008000000 */
[----:B------:R-:W-:Y:S01]  /*4d80*/  IMAD.U32 R9, RZ, RZ, UR4 ;  /* 0x00000004ff097e24 */ /* 0x000fe2000f8e00ff */
[----:B------:R-:W-:Y:S04]  /*4d90*/  @!P1 R2UR UR4, R8 ;  /* 0x00000000080492ca */ /* 0x000fe800000e0000 */
[----:B------:R-:W-:Y:S11]  /*4da0*/  @!P1 R2UR UR5, R9 ;  /* 0x00000000090592ca */ /* 0x000ff600000e0000 */
[----:B------:R-:W-:Y:S02]  /*4db0*/  @!UPT UIADD3 URZ, UPT, UPT, URZ, URZ, URZ ;  /* 0x000000fffffff290 */ /* 0x000fe4000fffe0ff */
[----:B------:R2:W-:Y:S01]  /*4dc0*/  @!UP0 UTMALDG.3D [UR8], [UR4], desc[UR6] ;  /* 0x00000608040085b4 */ /* 0x0005e20008011000 */
[----:B------:R2:W-:Y:S01]  /*4dd0*/  @!P1 SYNCS.ARRIVE.TRANS64.RED.A0TR RZ, [UR21+0x68], R7 ;  /* 0x00006807ffff99a7 */ /* 0x0005e20008300415 */
[----:B------:R-:W-:Y:S01]  /*4de0*/  SYNCS.ARRIVE.TRANS64.RED.A1T0 RZ, [UR37], RZ ;  /* 0x000000ffffff79a7 */ /* 0x000fe20008100425 */
[----:B------:R-:W-:Y:S05]  /*4df0*/  BRA.U UP1, `(.L_x_86) ;  /* 0xfffffff101687547 */ /* 0x000fea000b83ffff */
[----:B------:R-:W-:-:S04]  /*4e00*/  SHF.L.U32 R3, R15, 0x1f, RZ ;  /* 0x0000001f0f037819 */ /* 0x000fc800000006ff */
[----:B------:R-:W3:Y:S02]  /*4e10*/  SYNCS.PHASECHK.TRANS64.TRYWAIT P0, [UR21+0x70], R3 ;  /* 0x00007003ff0075a7 */ /* 0x000ee40008001115 */
[----:B---3--:R-:W-:Y:S05]  /*4e20*/  @!P0 BRA `(.L_x_87) ;  /* 0x0000004c00a08947 */ /* 0x008fea0003800000 */
.L_x_179:
[----:B------:R-:W4:Y:S02]  /*4e30*/  SYNCS.PHASECHK.TRANS64.TRYWAIT P0, [UR21+0x78], R3 ;  /* 0x00007803ff0075a7 */ /* 0x000f240008001115 */
[----:B----4-:R-:W-:Y:S05]  /*4e40*/  @!P0 BRA `(.L_x_88) ;  /* 0x0000004c00b08947 */ /* 0x010fea0003800000 */
.L_x_181:
[----:B------:R-:W4:Y:S02]  /*4e50*/  SYNCS.PHASECHK.TRANS64.TRYWAIT P0, [UR21+0x80], R3 ;  /* 0x00008003ff0075a7 */ /* 0x000f240008001115 */
[----:B----4-:R-:W-:Y:S05]  /*4e60*/  @!P0 BRA `(.L_x_89) ;  /* 0x0000004c00c08947 */ /* 0x010fea0003800000 */
.L_x_183:
[----:B---3--:R-:W-:-:S07]  /*4e70*/  MOV R0, UR21 ;  /* 0x0000001500007c02 */ /* 0x008fce0008000f00 */
.L_x_90:
[----:B---3--:R-:W-:-:S04]  /*4e80*/  SHF.L.U32 R3, R15, 0x1f, RZ ;  /* 0x0000001f0f037819 */ /* 0x008fc800000006ff */
[----:B------:R3:W4:Y:S03]  /*4e90*/  SYNCS.PHASECHK.TRANS64.TRYWAIT P0, [R0+URZ+0x88], R3 ;  /* 0x00008803000075a7 */ /* 0x00072600080011ff */
[----:B----4-:R-:W-:Y:S05]  /*4ea0*/  @!P0 NANOSLEEP.SYNCS 0x989680 ;  /* 0x009896800000895d */ /* 0x010fea0003900000 */
[----:B------:R-:W4:Y:S02]  /*4eb0*/  @!P0 SYNCS.PHASECHK.TRANS64 P0, [R0+URZ+0x88], R3 ;  /* 0x00008803000085a7 */ /* 0x000f2400080010ff */
[----:B-12-4-:R-:W-:Y:S05]  /*4ec0*/  @P0 EXIT ;  /* 0x000000000000094d */ /* 0x016fea0003800000 */
[----:B------:R-:W-:Y:S05]  /*4ed0*/  BRA `(.L_x_90) ;  /* 0xfffffffc00e87947 */ /* 0x000fea000383ffff */
.L_x_75:
[----:B------:R-:W-:-:S06]  /*4ee0*/  UISETP.GE.AND UP0, UPT, UR17, 0x4, UPT ;  /* 0x000000041100788c */ /* 0x000fcc000bf06270 */
[----:B------:R-:W-:-:S13]  /*4ef0*/  PLOP3.LUT P0, PT, PT, PT, UP0, 0x80, 0x8 ;  /* 0x000000000008781c */ /* 0x000fda0003f0f008 */
[----:B------:R-:W-:Y:S05]  /*4f00*/  @!P0 EXIT ;  /* 0x000000000000894d */ /* 0x000fea0003800000 */
[----:B------:R-:W-:Y:S01]  /*4f10*/  BAR.SYNC.DEFER_BLOCKING 0x6, 0xa0 ;  /* 0x0182800000007b1d */ /* 0x000fe20000010000 */
[C---:B------:R-:W-:Y:S01]  /*4f20*/  IMAD.SHL.U32 R2, R94.reuse, 0x20, RZ ;  /* 0x000000205e027824 */ /* 0x040fe200078e00ff */
[C---:B------:R-:W-:Y:S01]  /*4f30*/  SHF.L.U32 R37, R94.reuse, 0x10, RZ ;  /* 0x000000105e257819 */ /* 0x040fe200000006ff */
[C---:B------:R-:W-:Y:S01]  /*4f40*/  IMAD.SHL.U32 R93, R94.reuse, 0x4, RZ ;  /* 0x000000045e5d7824 */ /* 0x040fe200078e00ff */
[----:B------:R-:W-:Y:S01]  /*4f50*/  LOP3.LUT R95, R94, 0x60, RZ, 0xc0, !PT ;  /* 0x000000605e5f7812 */ /* 0x000fe200078ec0ff */
[----:B------:R-:W-:Y:S01]  /*4f60*/  HFMA2 R86, -RZ, RZ, 0, 0 ;  /* 0x00000000ff567431 */ /* 0x000fe200000001ff */
[----:B------:R-:W-:Y:S02]  /*4f70*/  UMOV UR44, 0x400 ;  /* 0x00000400002c7882 */ /* 0x000fe40000000000 */
[----:B------:R-:W1:Y:S01]  /*4f80*/  LDC.64 R78, c[0x0][0x8b0] ;  /* 0x00022c00ff4e7b82 */ /* 0x000e620000000a00 */
[----:B------:R-:W-:Y:S01]  /*4f90*/  ULEA UR44, UR47, UR44, 0x18 ;  /* 0x0000002c2f2c7291 */ /* 0x000fe2000f8ec0ff */
[----:B------:R-:W-:Y:S01]  /*4fa0*/  LOP3.LUT R6, R2, 0xc0, RZ, 0xc0, !PT ;  /* 0x000000c002067812 */ /* 0x000fe200078ec0ff */
[----:B------:R-:W2:Y:S01]  /*4fb0*/  LDCU.64 UR6, c[0x0][0x890] ;  /* 0x00011200ff0677ac */ /* 0x000ea20008000a00 */
[----:B------:R-:W-:Y:S01]  /*4fc0*/  LOP3.LUT R92, R94, 0x2, RZ, 0xc0, !PT ;  /* 0x000000025e5c7812 */ /* 0x000fe200078ec0ff */
[----:B------:R-:W-:Y:S01]  /*4fd0*/  IMAD.MOV.U32 R90, RZ, RZ, 0x1 ;  /* 0x00000001ff5a7424 */ /* 0x000fe200078e00ff */
[----:B------:R-:W-:Y:S01]  /*4fe0*/  LOP3.LUT R93, R6, 0x18, R93, 0xf8, !PT ;  /* 0x00000018065d7812 */ /* 0x000fe200078ef85d */
[----:B------:R-:W-:Y:S01]  /*4ff0*/  UIADD3 UR4, UPT, UPT, UR44, 0x200, URZ ;  /* 0x000002002c047890 */ /* 0x000fe2000fffe0ff */
[----:B------:R-:W3:Y:S01]  /*5000*/  LDC.64 R76, c[0x0][0x8a8] ;  /* 0x00022a00ff4c7b82 */ /* 0x000ee20000000a00 */
[----:B------:R-:W-:Y:S01]  /*5010*/  LOP3.LUT R37, R37, 0x600000, RZ, 0xc0, !PT ;  /* 0x0060000025257812 */ /* 0x000fe200078ec0ff */
[----:B------:R-:W-:Y:S01]  /*5020*/  IMAD.MOV.U32 R36, RZ, RZ, RZ ;  /* 0x000000ffff247224 */ /* 0x000fe200078e00ff */
[----:B------:R-:W-:-:S02]  /*5030*/  LOP3.LUT R93, R93, 0xf20, R2, 0xf8, !PT ;  /* 0x00000f205d5d7812 */ /* 0x000fc400078ef802 */
[----:B------:R-:W-:Y:S01]  /*5040*/  CS2R R88, SRZ ;  /* 0x0000000000587805 */ /* 0x000fe2000001ff00 */
[----:B------:R-:W-:Y:S01]  /*5050*/  IMAD.U32 R84, RZ, RZ, UR4 ;  /* 0x00000004ff547e24 */ /* 0x000fe2000f8e00ff */
[----:B------:R-:W-:Y:S01]  /*5060*/  LOP3.LUT R94, R94, 0x4, RZ, 0xc0, !PT ;  /* 0x000000045e5e7812 */ /* 0x000fe200078ec0ff */
[----:B------:R-:W4:Y:S01]  /*5070*/  LDCU UR60, c[0x0][0x370] ;  /* 0x00006e00ff3c77ac */ /* 0x000f220008000800 */
[----:B------:R-:W4:Y:S02]  /*5080*/  LDS R0, [UR44+0x150] ;  /* 0x0001502cff007984 */ /* 0x000f240008000800 */
[----:B------:R-:W-:Y:S01]  /*5090*/  LEA R93, R93, R84, 0x1 ;  /* 0x000000545d5d7211 */ /* 0x000fe200078e08ff */
[----:B------:R-:W1:Y:S01]  /*50a0*/  LDCU UR43, c[0x0][0xb0c] ;  /* 0x00016180ff2b77ac */ /* 0x000e620008000800 */
[----:B--2---:R-:W-:Y:S01]  /*50b0*/  IMAD.U32 R97, RZ, RZ, UR6 ;  /* 0x00000006ff617e24 */ /* 0x004fe2000f8e00ff */
[----:B------:R-:W-:Y:S02]  /*50c0*/  MOV R96, UR7 ;  /* 0x0000000700607c02 */ /* 0x000fe40008000f00 */
[--C-:B------:R-:W-:Y:S01]  /*50d0*/  IMAD R92, R92, -0x10, R93.reuse ;  /* 0xfffffff05c5c7824 */ /* 0x100fe200078e025d */
[----:B------:R-:W2:Y:S01]  /*50e0*/  LDCU UR39, c[0x0][0xb30] ;  /* 0x00016600ff2777ac */ /* 0x000ea20008000800 */
[----:B------:R-:W-:Y:S01]  /*50f0*/  IMAD R91, R94, -0x10, R93 ;  /* 0xfffffff05e5b7824 */ /* 0x000fe200078e025d */
[----:B------:R-:W1:Y:S01]  /*5100*/  LDCU.64 UR54, c[0x0][0x888] ;  /* 0x00011100ff3677ac */ /* 0x000e620008000a00 */
[----:B------:R-:W1:Y:S01]  /*5110*/  LDCU.64 UR40, c[0x0][0xb28] ;  /* 0x00016500ff2877ac */ /* 0x000e620008000a00 */
[----:B------:R-:W1:Y:S01]  /*5120*/  LDCU.128 UR56, c[0x0][0xb10] ;  /* 0x00016200ff3877ac */ /* 0x000e620008000c00 */
[----:B------:R-:W1:Y:S01]  /*5130*/  LDCU UR53, c[0x0][0x374] ;  /* 0x00006e80ff3577ac */ /* 0x000e620008000800 */
[----:B------:R-:W-:Y:S01]  /*5140*/  UMOV UR52, URZ ;  /* 0x000000ff00347c82 */ /* 0x000fe20008000000 */
[----:B------:R-:W-:Y:S01]  /*5150*/  UMOV UR46, URZ ;  /* 0x000000ff002e7c82 */ /* 0x000fe20008000000 */
[----:B-1234-:R-:W-:-:S07]  /*5160*/  IMAD.IADD R37, R0, 0x1, R37 ;  /* 0x0000000100257824 */ /* 0x01efce00078e0225 */
.L_x_134:
[----:B------:R-:W-:Y:S02]  /*5170*/  LEA R3, R86, UR44, 0x3 ;  /* 0x0000002c56037c11 */ /* 0x000fe4000f8e18ff */
[----:B------:R-:W-:Y:S02]  /*5180*/  SHF.L.U32 R0, R88, 0x1f, RZ ;  /* 0x0000001f58007819 */ /* 0x000fe400000006ff */
[----:B------:R-:W-:Y:S02]  /*5190*/  LEA R5, R86, UR44, 0x4 ;  /* 0x0000002c56057c11 */ /* 0x000fe4000f8e20ff */
[----:B-1----:R-:W1:Y:S02]  /*51a0*/  SYNCS.PHASECHK.TRANS64.TRYWAIT P0, [R3+URZ+0xa0], R0 ;  /* 0x0000a000030075a7 */ /* 0x002e6400080011ff */
[----:B-12---:R-:W-:Y:S05]  /*51b0*/  @!P0 BRA `(.L_x_91) ;  /* 0x0000004c00048947 */ /* 0x006fea0003800000 */
.L_x_184:
        /* <DEDUP_REMOVED lines=11> */
[----:B------:R-:W-:Y:S01]  /*5270*/  PLOP3.LUT P0, PT, PT, PT, UP1, 0x80, 0x8 ;  /* 0x000000000008781c */ /* 0x000fe20003f0f018 */
[----:B------:R-:W-:Y:S11]  /*5280*/  UP2UR UR62, UPR, URZ, 0x2 ;  /* 0x00000002ff3e7883 */ /* 0x000ff60008000000 */
[----:B------:R-:W-:Y:S01]  /*5290*/  @!UPT UIADD3 URZ, UPT, UPT, URZ, URZ, URZ ;  /* 0x000000fffffff290 */ /* 0x000fe2000fffe0ff */
[----:B-1----:R-:W-:Y:S02]  /*52a0*/  @P0 SHF.R.U32.HI R0, RZ, 0x10, R5 ;  /* 0x00000010ff000819 */ /* 0x002fe40000011605 */
        /* <DEDUP_REMOVED lines=12> */
[----:B------:R-:W2:Y:S01]  /*5370*/  LDCU UR12, c[0x0][0xb20] ;  /* 0x00016400ff0c77ac */ /* 0x000ea20008000800 */
[----:B------:R-:W-:Y:S02]  /*5380*/  UIMAD.WIDE.U32 UR4, UR53, UR59, URZ ;  /* 0x0000003b350472a5 */ /* 0x000fe4000f8e00ff */
[----:B------:R-:W-:Y:S02]  /*5390*/  UIMAD.WIDE.U32 UR6, UR60, UR56, URZ ;  /* 0x000000383c0672a5 */ /* 0x000fe4000f8e00ff */
[----:B------:R-:W-:Y:S02]  /*53a0*/  UISETP.NE.AND UP0, UPT, UR58, 0x1, UPT ;  /* 0x000000013a00788c */ /* 0x000fe4000bf05270 */
[----:B------:R-:W-:Y:S02]  /*53b0*/  UIMAD.WIDE.U32 UR8, UR37, UR59, URZ ;  /* 0x0000003b250872a5 */ /* 0x000fe4000f8e00ff */
[----:B------:R-:W-:Y:S02]  /*53c0*/  UIMAD.WIDE.U32 UR10, UR38, UR56, URZ ;  /* 0x00000038260a72a5 */ /* 0x000fe4000f8e00ff */
[----:B------:R-:W-:Y:S02]  /*53d0*/  UISETP.NE.AND UP1, UPT, UR43, 0x1, UPT ;  /* 0x000000012b00788c */ /* 0x000fe4000bf25270 */
[----:B------:R-:W-:Y:S01]  /*53e0*/  UISETP.NE.AND UP2, UPT, UR42, 0x1, UPT ;  /* 0x000000012a00788c */ /* 0x000fe2000bf45270 */
[----:B------:R-:W-:Y:S02]  /*53f0*/  UMOV UR4, UR5 ;  /* 0x0000000500047c82 */ /* 0x000fe40008000000 */
[----:B--2---:R-:W-:Y:S03]  /*5400*/  USHF.R.U32.HI UR5, URZ, UR12, UR4 ;  /* 0x0000000cff057299 */ /* 0x004fe60008011604 */
[----:B------:R-:W-:Y:S02]  /*5410*/  UMOV UR4, UR7 ;  /* 0x0000000700047c82 */ /* 0x000fe40008000000 */
[----:B------:R-:W-:Y:S02]  /*5420*/  USHF.R.U32.HI UR7, URZ, UR57, UR4 ;  /* 0x00000039ff077299 */ /* 0x000fe40008011604 */
[----:B------:R-:W-:Y:S02]  /*5430*/  USEL UR4, UR53, UR5, !UP0 ;  /* 0x0000000535047287 */ /* 0x000fe4000c000000 */
[----:B------:R-:W-:Y:S01]  /*5440*/  USEL UR7, UR60, UR7, !UP1 ;  /* 0x000000073c077287 */ /* 0x000fe2000c800000 */
[----:B------:R-:W-:Y:S01]  /*5450*/  UMOV UR5, UR9 ;  /* 0x0000000900057c82 */ /* 0x000fe20008000000 */
[----:B------:R-:W-:Y:S02]  /*5460*/  UIMAD.WIDE.U32 UR8, UR4, UR40, URZ ;  /* 0x00000028040872a5 */ /* 0x000fe4000f8e00ff */
[----:B------:R-:W-:Y:S03]  /*5470*/  USHF.R.U32.HI UR6, URZ, UR12, UR5 ;  /* 0x0000000cff067299 */ /* 0x000fe60008011605 */
[----:B------:R-:W-:Y:S01]  /*5480*/  UMOV UR5, UR11 ;  /* 0x0000000b00057c82 */ /* 0x000fe20008000000 */
[----:B------:R-:W-:Y:S02]  /*5490*/  UIMAD.WIDE.U32 UR10, UR7, UR40, URZ ;  /* 0x00000028070a72a5 */ /* 0x000fe4000f8e00ff */
[----:B------:R-:W-:Y:S02]  /*54a0*/  USHF.R.U32.HI UR12, URZ, UR57, UR5 ;  /* 0x00000039ff0c7299 */ /* 0x000fe40008011605 */
[----:B------:R-:W-:Y:S01]  /*54b0*/  USEL UR6, UR37, UR6, !UP0 ;  /* 0x0000000625067287 */ /* 0x000fe2000c000000 */
[----:B------:R-:W-:Y:S02]  /*54c0*/  UMOV UR5, UR9 ;  /* 0x0000000900057c82 */ /* 0x000fe40008000000 */
[----:B------:R-:W-:Y:S01]  /*54d0*/  UMOV UR10, UR11 ;  /* 0x0000000b000a7c82 */ /* 0x000fe20008000000 */
[----:B------:R-:W-:Y:S02]  /*54e0*/  @UP2 USHF.R.U32.HI UR4, URZ, UR41, UR5 ;  /* 0x00000029ff042299 */ /* 0x000fe40008011605 */
[----:B------:R-:W-:Y:S02]  /*54f0*/  @UP2 USHF.R.U32.HI UR7, URZ, UR41, UR10 ;  /* 0x00000029ff072299 */ /* 0x000fe4000801160a */
[----:B------:R-:W-:Y:S02]  /*5500*/  UIMAD UR4, UR42, UR4, URZ ;  /* 0x000000042a0472a4 */ /* 0x000fe4000f8e02ff */
        /* <DEDUP_REMOVED lines=8> */
[----:B------:R-:W-:Y:S02]  /*5590*/  USEL UR11, UR6, UR4, !UP2 ;  /* 0x00000004060b7287 */ /* 0x000fe4000d000000 */
[----:B------:R-:W-:Y:S02]  /*55a0*/  UIADD3 UR8, UPT, UPT, -UR5, URZ, URZ ;  /* 0x000000ff05087290 */ /* 0x000fe4000fffe1ff */
[----:B------:R-:W-:Y:S01]  /*55b0*/  UIADD3 UR10, UPT, UPT, -UR11, URZ, URZ ;  /* 0x000000ff0b0a7290 */ /* 0x000fe2000fffe1ff */
[----:B------:R-:W-:Y:S01]  /*55c0*/  @!UP0 UMOV UR4, UR9 ;  /* 0x0000000900048c82 */ /* 0x000fe20008000000 */
[----:B------:R-:W-:Y:S02]  /*55d0*/  UIADD3 UR9, UPT, UPT, -UR6, URZ, URZ ;  /* 0x000000ff06097290 */ /* 0x000fe4000fffe1ff */
[----:B------:R-:W-:Y:S02]  /*55e0*/  @!UP0 USHF.R.U32.HI UR4, URZ, UR41, UR4 ;  /* 0x00000029ff048299 */ /* 0x000fe40008011604 */
[----:B------:R-:W-:Y:S02]  /*55f0*/  UIMAD UR10, UR42, UR10, UR6 ;  /* 0x0000000a2a0a72a4 */ /* 0x000fe4000f8e0206 */
[----:B------:R-:W-:Y:S04]  /*5600*/  @!UP0 USEL UR4, UR5, UR4, !UP2 ;  /* 0x0000000405048287 */ /* 0x000fe8000d000000 */
[----:B------:R-:W-:Y:S02]  /*5610*/  @!UP0 UIMAD UR10, UR7, UR10, UR4 ;  /* 0x0000000a070a82a4 */ /* 0x000fe4000f8e0204 */
[----:B------:R-:W-:Y:S02]  /*5620*/  @!UP0 UIADD3 UR11, UPT, UPT, UR11, -UR4, URZ ;  /* 0x800000040b0b8290 */ /* 0x000fe4000fffe0ff */
[----:B------:R-:W-:Y:S02]  /*5630*/  UIMAD UR7, UR43, UR8, UR38 ;  /* 0x000000082b0772a4 */ /* 0x000fe4000f8e0226 */
[----:B------:R-:W-:Y:S02]  /*5640*/  @!UP0 UIMAD UR6, UR11, UR42, UR5 ;  /* 0x0000002a0b0682a4 */ /* 0x000fe4000f8e0205 */
[----:B------:R-:W-:Y:S01]  /*5650*/  UIMAD UR4, UR58, UR9, UR37 ;  /* 0x000000093a0472a4 */ /* 0x000fe2000f8e0225 */
[----:B------:R-:W-:Y:S02]  /*5660*/  @!UP0 UMOV UR5, UR10 ;  /* 0x0000000a00058c82 */ /* 0x000fe40008000000 */
[----:B------:R-:W-:Y:S02]  /*5670*/  UIMAD UR38, UR5, UR43, UR7 ;  /* 0x0000002b052672a4 */ /* 0x000fe4000f8e0207 */
[----:B------:R-:W-:Y:S11]  /*5680*/  UIMAD UR37, UR6, UR58, UR4 ;  /* 0x0000003a062572a4 */ /* 0x000ff6000f8e0204 */
[----:B------:R-:W-:Y:S01]  /*5690*/  @!UPT UIADD3 URZ, UPT, UPT, URZ, URZ, URZ ;  /* 0x000000fffffff290 */ /* 0x000fe2000fffe0ff */
.L_x_92:
[----:B------:R-:W-:Y:S01]  /*56a0*/  UISETP.NE.AND UP0, UPT, UR39, 0x1, UPT ;  /* 0x000000012700788c */ /* 0x000fe2000bf05270 */
[----:B------:R-:W-:Y:S01]  /*56b0*/  LOP3.LUT P0, RZ, R84, 0x1b0, RZ, 0xc0, !PT ;  /* 0x000001b054ff7812 */ /* 0x000fe2000780c0ff */
[----:B------:R-:W-:Y:S01]  /*56c0*/  USHF.L.U32 UR50, UR16, 0x7, URZ ;  /* 0x0000000710327899 */ /* 0x000fe200080006ff */
[----:B------:R-:W-:Y:S01]  /*56d0*/  BSSY.RECONVERGENT B6, `(.L_x_93) ;  /* 0x0000034000067945 */ /* 0x000fe20003800200 */
[----:B------:R-:W-:Y:S01]  /*56e0*/  USHF.L.U32 UR49, UR20, 0x7, URZ ;  /* 0x0000000714317899 */ /* 0x000fe200080006ff */
[----:B------:R-:W-:Y:S06]  /*56f0*/  IADD3 R86, PT, PT, R86, 0x1, RZ ;  /* 0x0000000156567810 */ /* 0x000fec0007ffe0ff */
[----:B------:R-:W2:Y:S01]  /*5700*/  @!UP0 LDCU.128 UR12, c[0x0][0xb10] ;  /* 0x00016200ff0c87ac */ /* 0x000ea20008000c00 */
[----:B------:R-:W3:Y:S01]  /*5710*/  @!UP0 LDCU UR5, c[0x0][0xb0c] ;  /* 0x00016180ff0587ac */ /* 0x000ee20008000800 */
[----:B------:R-:W4:Y:S01]  /*5720*/  @!UP0 LDCU UR10, c[0x0][0xb20] ;  /* 0x00016400ff0a87ac */ /* 0x000f220008000800 */
[----:B--2---:R-:W-:Y:S02]  /*5730*/  UIMAD.WIDE.U32 UR8, UR38, UR12, URZ ;  /* 0x0000000c260872a5 */ /* 0x004fe4000f8e00ff */
[----:B------:R-:W-:Y:S02]  /*5740*/  UIMAD.WIDE.U32 UR6, UR37, UR15, URZ ;  /* 0x0000000f250672a5 */ /* 0x000fe4000f8e00ff */
[----:B------:R-:W-:Y:S03]  /*5750*/  @!UP0 UISETP.NE.AND UP1, UPT, UR14, 0x1, UPT ;  /* 0x000000010e00888c */ /* 0x000fe6000bf25270 */
[----:B------:R-:W-:Y:S01]  /*5760*/  @!UP0 UMOV UR4, UR9 ;  /* 0x0000000900048c82 */ /* 0x000fe20008000000 */
[----:B---3--:R-:W-:Y:S02]  /*5770*/  @!UP0 UISETP.NE.AND UP2, UPT, UR5, 0x1, UPT ;  /* 0x000000010500888c */ /* 0x008fe4000bf45270 */
[----:B------:R-:W-:Y:S01]  /*5780*/  @!UP0 USHF.R.U32.HI UR4, URZ, UR13, UR4 ;  /* 0x0000000dff048299 */ /* 0x000fe20008011604 */
[----:B------:R-:W-:Y:S02]  /*5790*/  @!UP0 UMOV UR6, UR7 ;  /* 0x0000000700068c82 */ /* 0x000fe40008000000 */
[----:B----4-:R-:W-:Y:S02]  /*57a0*/  @!UP0 USHF.R.U32.HI UR6, URZ, UR10, UR6 ;  /* 0x0000000aff068299 */ /* 0x010fe40008011606 */
[----:B------:R-:W-:Y:S02]  /*57b0*/  @!UP0 USEL UR7, UR38, UR4, !UP2 ;  /* 0x0000000426078287 */ /* 0x000fe4000d000000 */
[----:B------:R-:W-:Y:S04]  /*57c0*/  @!UP0 USEL UR6, UR37, UR6, !UP1 ;  /* 0x0000000625068287 */ /* 0x000fe8000c800000 */
[----:B------:R-:W-:Y:S02]  /*57d0*/  @!UP0 UIADD3 UR4, UPT, UPT, -UR7, UR6, URZ ;  /* 0x0000000607048290 */ /* 0x000fe4000fffe1ff */
[----:B------:R-:W-:Y:S02]  /*57e0*/  @!UP0 UIADD3 UR6, UPT, UPT, UR7, -UR6, URZ ;  /* 0x8000000607068290 */ /* 0x000fe4000fffe0ff */
[----:B------:R-:W-:Y:S02]  /*57f0*/  @!UP0 UIMAD UR38, UR4, UR5, UR38 ;  /* 0x00000005042682a4 */ /* 0x000fe4000f8e0226 */
[----:B------:R-:W-:Y:S01]  /*5800*/  @!UP0 UIMAD UR37, UR6, UR14, UR37 ;  /* 0x0000000e062582a4 */ /* 0x000fe2000f8e0225 */
[----:B------:R-:W-:Y:S11]  /*5810*/  @!P0 BRA `(.L_x_94) ;  /* 0x00000000007c8947 */ /* 0x000ff60003800000 */
[----:B------:R-:W2:Y:S01]  /*5820*/  LDCU.64 UR8, c[0x4][0x80] ;  /* 0x01001000ff0877ac */ /* 0x000ea20008000a00 */
[----:B------:R-:W-:Y:S01]  /*5830*/  MOV R2, 0x0 ;  /* 0x0000000000027802 */ /* 0x000fe20000000f00 */
[----:B------:R-:W-:Y:S02]  /*5840*/  HFMA2 R12, -RZ, RZ, 0, 5.9604644775390625e-08 ;  /* 0x00000001ff0c7431 */ /* 0x000fe400000001ff */
[----:B------:R-:W-:Y:S01]  /*5850*/  IMAD.MOV.U32 R8, RZ, RZ, 0x70 ;  /* 0x00000070ff087424 */ /* 0x000fe200078e00ff */
[----:B------:R3:W4:Y:S01]  /*5860*/  LDC.64 R14, c[0x4][R2] ;  /* 0x01000000020e7b82 */ /* 0x0007220000000a00 */
[----:B------:R-:W1:Y:S01]  /*5870*/  LDCU.64 UR6, c[0x4][0x88] ;  /* 0x01001100ff0677ac */ /* 0x000e620008000a00 */
[----:B------:R-:W-:Y:S01]  /*5880*/  IMAD.MOV.U32 R13, RZ, RZ, RZ ;  /* 0x000000ffff0d7224 */ /* 0x000fe200078e00ff */
[----:B------:R-:W1:Y:S01]  /*5890*/  LDCU.64 UR4, c[0x4][0x8] ;  /* 0x01000100ff0477ac */ /* 0x000e620008000a00 */
[----:B--2---:R-:W-:Y:S01]  /*58a0*/  MOV R5, UR9 ;  /* 0x0000000900057c02 */ /* 0x004fe20008000f00 */
[----:B------:R-:W-:Y:S01]  /*58b0*/  IMAD.U32 R4, RZ, RZ, UR8 ;  /* 0x00000008ff047e24 */ /* 0x000fe2000f8e00ff */
[----:B-1----:R-:W-:Y:S01]  /*58c0*/  MOV R7, UR7 ;  /* 0x0000000700077c02 */ /* 0x002fe20008000f00 */
[----:B------:R-:W-:Y:S01]  /*58d0*/  IMAD.U32 R6, RZ, RZ, UR6 ;  /* 0x00000006ff067e24 */ /* 0x000fe2000f8e00ff */
[----:B------:R-:W-:Y:S01]  /*58e0*/  MOV R11, UR5 ;  /* 0x00000005000b7c02 */ /* 0x000fe20008000f00 */
[----:B------:R-:W-:Y:S02]  /*58f0*/  IMAD.U32 R10, RZ, RZ, UR4 ;  /* 0x00000004ff0a7e24 */ /* 0x000fe4000f8e00ff */
[----:B------:R-:W-:Y:S07]  /*5900*/  LEPC R20, `(.L_x_95) ;  /* 0x000000001014794e */ /* 0x000fee0000000000 */
[----:B---345:R-:W-:Y:S05]  /*5910*/  CALL.ABS.NOINC R14 ;  /* 0x000000000e007343 */ /* 0x038fea0003c00000 */
.L_x_95:
[----:B------:R-:W1:Y:S01]  /*5920*/  LDCU.64 UR8, c[0x4][0x80] ;  /* 0x01001000ff0877ac */ /* 0x000e620008000a00 */
[----:B------:R-:W2:Y:S01]  /*5930*/  LDC.64 R2, c[0x4][R2] ;  /* 0x0100000002027b82 */ /* 0x000ea20000000a00 */
[----:B------:R-:W-:Y:S02]  /*5940*/  HFMA2 R12, -RZ, RZ, 0, 5.9604644775390625e-08 ;  /* 0x00000001ff0c7431 */ /* 0x000fe400000001ff */
[----:B------:R-:W-:Y:S02]  /*5950*/  IMAD.MOV.U32 R8, RZ, RZ, 0x70 ;  /* 0x00000070ff087424 */ /* 0x000fe400078e00ff */
[----:B------:R-:W-:Y:S01]  /*5960*/  IMAD.MOV.U32 R13, RZ, RZ, RZ ;  /* 0x000000ffff0d7224 */ /* 0x000fe200078e00ff */
[----:B------:R-:W3:Y:S01]  /*5970*/  LDCU.64 UR6, c[0x4][0x88] ;  /* 0x01001100ff0677ac */ /* 0x000ee20008000a00 */
[----:B------:R-:W4:Y:S01]  /*5980*/  LDCU.64 UR4, c[0x4][0x8] ;  /* 0x01000100ff0477ac */ /* 0x000f220008000a00 */
[----:B-1----:R-:W-:Y:S02]  /*5990*/  MOV R4, UR8 ;  /* 0x0000000800047c02 */ /* 0x002fe40008000f00 */
[----:B------:R-:W-:Y:S02]  /*59a0*/  MOV R5, UR9 ;  /* 0x0000000900057c02 */ /* 0x000fe40008000f00 */
[----:B---3--:R-:W-:Y:S01]  /*59b0*/  MOV R7, UR7 ;  /* 0x0000000700077c02 */ /* 0x008fe20008000f00 */
[----:B------:R-:W-:Y:S01]  /*59c0*/  IMAD.U32 R6, RZ, RZ, UR6 ;  /* 0x00000006ff067e24 */ /* 0x000fe2000f8e00ff */
[----:B----4-:R-:W-:Y:S01]  /*59d0*/  MOV R11, UR5 ;  /* 0x00000005000b7c02 */ /* 0x010fe20008000f00 */
[----:B------:R-:W-:Y:S02]  /*59e0*/  IMAD.U32 R10, RZ, RZ, UR4 ;  /* 0x00000004ff0a7e24 */ /* 0x000fe4000f8e00ff */
[----:B------:R-:W-:Y:S07]  /*59f0*/  LEPC R20, `(.L_x_94) ;  /* 0x000000001014794e */ /* 0x000fee0000000000 */
[----:B--2---:R-:W-:Y:S05]  /*5a00*/  CALL.ABS.NOINC R2 ;  /* 0x0000000002007343 */ /* 0x004fea0003c00000 */
.L_x_94:
[----:B------:R-:W-:Y:S05]  /*5a10*/  BSYNC.RECONVERGENT B6 ;  /* 0x0000000000067941 */ /* 0x000fea0003800200 */
.L_x_93:
[----:B------:R-:W-:Y:S02]  /*5a20*/  R2UR UR6, R83 ;  /* 0x00000000530672ca */ /* 0x000fe400000e0000 */
[----:B------:R-:W-:Y:S02]  /*5a30*/  R2UR UR5, R97 ;  /* 0x00000000610572ca */ /* 0x000fe400000e0000 */
[----:B------:R-:W-:Y:S02]  /*5a40*/  R2UR UR4, R96 ;  /* 0x00000000600472ca */ /* 0x000fe400000e0000 */
[----:B------:R-:W-:Y:S02]  /*5a50*/  ISETP.NE.U32.AND P4, PT, R78, RZ, PT ;  /* 0x000000ff4e00720c */ /* 0x000fe40003f85070 */
[----:B------:R-:W-:Y:S02]  /*5a60*/  ISETP.NE.U32.AND P2, PT, RZ, UR54, PT ;  /* 0x00000036ff007c0c */ /* 0x000fe4000bf45070 */
[----:B------:R-:W-:Y:S02]  /*5a70*/  ISETP.NE.AND.EX P4, PT, R79, RZ, PT, P4 ;  /* 0x000000ff4f00720c */ /* 0x000fe40003f85340 */
[----:B------:R-:W-:Y:S01]  /*5a80*/  ISETP.NE.AND.EX P2, PT, RZ, UR55, PT, P2 ;  /* 0x00000037ff007c0c */ /* 0x000fe2000bf45320 */
[----:B------:R-:W-:Y:S02]  /*5a90*/  UISETP.NE.AND UP2, UPT, UR6, URZ, UPT ;  /* 0x000000ff0600728c */ /* 0x000fe4000bf45270 */
[----:B------:R-:W-:Y:S04]  /*5aa0*/  UISETP.NE.U32.AND UP0, UPT, UR5, URZ, UPT ;  /* 0x000000ff0500728c */ /* 0x000fe8000bf05070 */
[----:B------:R-:W-:Y:S01]  /*5ab0*/  UISETP.NE.AND.EX UP1, UPT, UR4, URZ, UPT, UP0 ;  /* 0x000000ff0400728c */ /* 0x000fe2000bf25300 */
[----:B------:R-:W-:Y:S01]  /*5ac0*/  PLOP3.LUT P1, PT, PT, PT, UP2, 0x80, 0x8 ;  /* 0x000000000008781c */ /* 0x000fe20003f2f028 */
[----:B------:R-:W-:Y:S03]  /*5ad0*/  UPLOP3.LUT UP0, UPT, UPT, UPT, UPT, 0x40, 0x4 ;  /* 0x000000000004789c */ /* 0x000fe60003f0e870 */
[----:B------:R-:W-:Y:S06]  /*5ae0*/  @UP2 UPLOP3.LUT UP0, UPT, UPT, UPT, UP1, 0x80, 0x8 ;  /* 0x000000000008289c */ /* 0x000fec0003f0f010 */
[----:B------:R-:W-:Y:S01]  /*5af0*/  PLOP3.LUT P0, PT, PT, PT, UP0, 0x80, 0x8 ;  /* 0x000000000008781c */ /* 0x000fe20003f0f008 */
[----:B------:R-:W-:Y:S01]  /*5b00*/  @!UPT UIADD3 URZ, UPT, UPT, URZ, URZ, URZ ;  /* 0x000000fffffff290 */ /* 0x000fe2000fffe0ff */
[----:B------:R-:W-:Y:S11]  /*5b10*/  BRA.U !UP1, `(.L_x_96) ;  /* 0x0000000109407547 */ /* 0x000ff6000b800000 */
[----:B------:R-:W-:Y:S01]  /*5b20*/  UISETP.NE.U32.AND UP0, UPT, UR54, URZ, UPT ;  /* 0x000000ff3600728c */ /* 0x000fe2000bf05070 */
[----:B------:R-:W-:Y:S01]  /*5b30*/  R2UR UR6, R97 ;  /* 0x00000000610672ca */ /* 0x000fe200000e0000 */
[----:B------:R-:W2:Y:S01]  /*5b40*/  LDCU.64 UR8, c[0x0][0x358] ;  /* 0x00006b00ff0877ac */ /* 0x000ea20008000a00 */
[----:B------:R-:W-:Y:S02]  /*5b50*/  HFMA2 R80, -RZ, RZ, 0, 5.9604644775390625e-08 ;  /* 0x00000001ff507431 */ /* 0x000fe400000001ff */
[----:B-1----:R-:W-:Y:S01]  /*5b60*/  IMAD.MOV.U32 R0, RZ, RZ, 0x1 ;  /* 0x00000001ff007424 */ /* 0x002fe200078e00ff */
[----:B------:R-:W-:Y:S06]  /*5b70*/  UISETP.NE.AND.EX UP0, UPT, UR55, URZ, UPT, UP0 ;  /* 0x000000ff3700728c */ /* 0x000fec000bf05300 */
[----:B------:R-:W-:Y:S05]  /*5b80*/  PLOP3.LUT P3, PT, PT, PT, UP0, 0x80, 0x8 ;  /* 0x000000000008781c */ /* 0x000fea0003f6f008 */
[----:B------:R-:W1:Y:S01]  /*5b90*/  @UP0 LDCU.64 UR4, c[0x0][0x888] ;  /* 0x00011100ff0407ac */ /* 0x000e620008000a00 */
[----:B------:R-:W-:Y:S07]  /*5ba0*/  @UP0 UIMAD UR6, UR36, UR6, URZ ;  /* 0x00000006240602a4 */ /* 0x000fee000f8e02ff */
[----:B------:R-:W-:Y:S01]  /*5bb0*/  @!P3 PRMT R80, R0, 0x7610, R80 ;  /* 0x000076100050b816 */ /* 0x000fe20000000050 */
[----:B-1----:R-:W-:Y:S06]  /*5bc0*/  @UP0 UIMAD.WIDE UR4, UR6, 0x4, UR4 ;  /* 0x00000004060408a5 */ /* 0x002fec000f8e0204 */
[----:B------:R-:W-:Y:S02]  /*5bd0*/  IMAD.U32 R2, RZ, RZ, UR4 ;  /* 0x00000004ff027e24 */ /* 0x000fe4000f8e00ff */
[----:B------:R-:W-:Y:S03]  /*5be0*/  IMAD.U32 R3, RZ, RZ, UR5 ;  /* 0x00000005ff037e24 */ /* 0x000fe6000f8e00ff */
[----:B------:R-:W1:Y:S02]  /*5bf0*/  @!UP0 LDCU UR4, c[0x0][0x880] ;  /* 0x00011000ff0487ac */ /* 0x000e640008000800 */
[----:B--2--5:R2:W5:Y:S02]  /*5c00*/  @P3 LDG.E R41, desc[UR8][R2.64] ;  /* 0x0000000802293981 */ /* 0x024564000c1e1900 */
[----:B-12---:R-:W-:Y:S02]  /*5c10*/  @!P3 MOV R41, UR4 ;  /* 0x000000040029bc02 */ /* 0x006fe40008000f00 */
.L_x_96:
[----:B------:R-:W-:Y:S05]  /*5c20*/  @!P4 BRA `(.L_x_97) ;  /* 0x000000000024c947 */ /* 0x000fea0003800000 */
[----:B------:R-:W-:Y:S01]  /*5c30*/  ISETP.NE.U32.AND P3, PT, R76, RZ, PT ;  /* 0x000000ff4c00720c */ /* 0x000fe20003f65070 */
[----:B------:R-:W2:Y:S03]  /*5c40*/  LDCU.64 UR4, c[0x0][0x358] ;  /* 0x00006b00ff0477ac */ /* 0x000ea60008000a00 */
[----:B------:R-:W-:Y:S11]  /*5c50*/  ISETP.NE.AND.EX P3, PT, R77, RZ, PT, P3 ;  /* 0x000000ff4d00720c */ /* 0x000ff60003f65330 */
[----:B------:R-:W-:Y:S02]  /*5c60*/  @!UPT UIADD3 URZ, UPT, UPT, URZ, URZ, URZ ;  /* 0x000000fffffff290 */ /* 0x000fe4000fffe0ff */
[----:B------:R-:W3:Y:S01]  /*5c70*/  @P3 LDC.64 R2, c[0x0][0x8a8] ;  /* 0x00022a00ff023b82 */ /* 0x000ee20000000a00 */
[----:B-1----:R-:W-:Y:S04]  /*5c80*/  @P3 IMAD R0, R78, UR36, RZ ;  /* 0x000000244e003c24 */ /* 0x002fe8000f8e02ff */
[----:B---3--:R-:W-:Y:S05]  /*5c90*/  @P3 IMAD.WIDE R2, R0, 0x4, R2 ;  /* 0x0000000400023825 */ /* 0x008fea00078e0202 */
[----:B--2--5:R2:W5:Y:S02]  /*5ca0*/  @P3 LDG.E R38, desc[UR4][R2.64] ;  /* 0x0000000402263981 */ /* 0x024564000c1e1900 */
[----:B--2---:R-:W3:Y:S02]  /*5cb0*/  @!P3 LDC R38, c[0x0][0x8a0] ;  /* 0x00022800ff26bb82 */ /* 0x004ee40000000800 */
.L_x_97:
[----:B-----5:R-:W-:Y:S01]  /*5cc0*/  FSETP.NEU.AND P3, PT, R41, RZ, PT ;  /* 0x000000ff2900720b */ /* 0x020fe20003f6d000 */
[----:B------:R-:W-:Y:S01]  /*5cd0*/  BSSY B1, `(.L_x_98) ;  /* 0x0000039000017945 */ /* 0x000fe20003800000 */
[----:B------:R-:W-:Y:S01]  /*5ce0*/  SEL R3, RZ, 0xffffffff, P2 ;  /* 0xffffffffff037807 */ /* 0x000fe20001000000 */
[----:B------:R-:W-:Y:S01]  /*5cf0*/  IMAD.MOV.U32 R47, RZ, RZ, 0x1 ;  /* 0x00000001ff2f7424 */ /* 0x000fe200078e00ff */
[----:B------:R-:W-:Y:S01]  /*5d00*/  @P1 LOP3.LUT P2, RZ, R80, 0xff, RZ, 0xc0, !PT ;  /* 0x000000ff50ff1812 */ /* 0x000fe2000784c0ff */
[----:B------:R-:W-:Y:S01]  /*5d10*/  IMAD R39, R36, 0x80, R37 ;  /* 0x0000008024277824 */ /* 0x000fe200078e0225 */
[----:B------:R-:W-:Y:S01]  /*5d20*/  @P1 SEL R2, RZ, 0xffffffff, P3 ;  /* 0xffffffffff021807 */ /* 0x000fe20001800000 */
[----:B------:R-:W-:Y:S01]  /*5d30*/  IMAD R87, R94, -0x10, R92 ;  /* 0xfffffff05e577824 */ /* 0x000fe200078e025c */
[----:B------:R-:W-:Y:S01]  /*5d40*/  LOP3.LUT R90, R90, 0x1, RZ, 0x3c, !PT ;  /* 0x000000015a5a7812 */ /* 0x000fe200078e3cff */
[----:B------:R-:W-:Y:S01]  /*5d50*/  IMAD.MOV.U32 R46, RZ, RZ, RZ ;  /* 0x000000ffff2e7224 */ /* 0x000fe200078e00ff */
[----:B------:R-:W-:Y:S02]  /*5d60*/  @P0 SEL R2, R3, R2, !P2 ;  /* 0x0000000203020207 */ /* 0x000fe40005000000 */
[----:B------:R-:W-:Y:S02]  /*5d70*/  CS2R R74, SRZ ;  /* 0x00000000004a7805 */ /* 0x000fe4000001ff00 */
[----:B------:R-:W-:Y:S02]  /*5d80*/  LEA R99, R36, UR44, 0x3 ;  /* 0x0000002c24637c11 */ /* 0x000fe4000f8e18ff */
[----:B------:R-:W-:Y:S02]  /*5d90*/  CS2R R72, SRZ ;  /* 0x0000000000487805 */ /* 0x000fe4000001ff00 */
[----:B------:R-:W-:Y:S02]  /*5da0*/  @P1 LOP3.LUT R2, R2, 0x1, RZ, 0xc0, !PT ;  /* 0x0000000102021812 */ /* 0x000fe400078ec0ff */
[----:B------:R-:W-:Y:S02]  /*5db0*/  CS2R R66, SRZ ;  /* 0x0000000000427805 */ /* 0x000fe4000001ff00 */
[----:B-1----:R-:W-:Y:S02]  /*5dc0*/  SHF.L.U32 R0, R89, 0x1f, RZ ;  /* 0x0000001f59007819 */ /* 0x002fe400000006ff */
[----:B------:R-:W-:Y:S02]  /*5dd0*/  CS2R R64, SRZ ;  /* 0x0000000000407805 */ /* 0x000fe4000001ff00 */
[----:B------:R-:W-:Y:S02]  /*5de0*/  ISETP.NE.U32.OR P5, PT, R2, 0x1, !P1 ;  /* 0x000000010200780c */ /* 0x000fe40004fa5470 */
[----:B------:R-:W-:Y:S02]  /*5df0*/  CS2R R58, SRZ ;  /* 0x00000000003a7805 */ /* 0x000fe4000001ff00 */
[----:B------:R-:W-:Y:S02]  /*5e00*/  PLOP3.LUT P2, PT, PT, PT, UP1, 0x80, 0x8 ;  /* 0x000000000008781c */ /* 0x000fe40003f4f018 */
[----:B------:R-:W-:Y:S02]  /*5e10*/  CS2R R56, SRZ ;  /* 0x0000000000387805 */ /* 0x000fe4000001ff00 */
[----:B------:R-:W-:Y:S02]  /*5e20*/  LOP3.LUT P4, R85, R80, 0xff, RZ, 0xc0, !PT ;  /* 0x000000ff50557812 */ /* 0x000fe4000788c0ff */
[----:B------:R-:W-:Y:S02]  /*5e30*/  CS2R R50, SRZ ;  /* 0x0000000000327805 */ /* 0x000fe4000001ff00 */
[----:B------:R-:W-:Y:S02]  /*5e40*/  SEL R2, RZ, 0xffffffff, P3 ;  /* 0xffffffffff027807 */ /* 0x000fe40001800000 */
[----:B------:R-:W-:Y:S02]  /*5e50*/  CS2R R48, SRZ ;  /* 0x0000000000307805 */ /* 0x000fe4000001ff00 */
[----:B------:R-:W-:Y:S02]  /*5e60*/  P2R R98, PR, RZ, 0x20 ;  /* 0x00000020ff627803 */ /* 0x000fe40000000000 */
[----:B------:R-:W-:Y:S02]  /*5e70*/  @P5 SHF.L.U32 R4, R90, 0x1f, RZ ;  /* 0x0000001f5a045819 */ /* 0x000fe400000006ff */
[----:B------:R-:W-:Y:S02]  /*5e80*/  @P2 SEL R2, R3, R2, !P4 ;  /* 0x0000000203022207 */ /* 0x000fe40006000000 */
[----:B------:R-:W1:Y:S02]  /*5e90*/  @P5 SYNCS.PHASECHK.TRANS64.TRYWAIT P1, [UR44+0x50], R4 ;  /* 0x00005004ff0055a7 */ /* 0x000e64000802112c */
[----:B------:R-:W-:Y:S04]  /*5ea0*/  LOP3.LUT R2, R2, 0x1, RZ, 0xc0, !PT ;  /* 0x0000000102027812 */ /* 0x000fe800078ec0ff */
[----:B------:R-:W-:Y:S04]  /*5eb0*/  ISETP.NE.U32.AND P2, PT, R2, 0x1, PT ;  /* 0x000000010200780c */ /* 0x000fe80003f45070 */
[----:B------:R-:W-:Y:S01]  /*5ec0*/  P2R R60, PR, RZ, 0x4 ;  /* 0x00000004ff3c7803 */ /* 0x000fe20000000000 */
[----:B------:R2:W4:Y:S01]  /*5ed0*/  SYNCS.PHASECHK.TRANS64.TRYWAIT P0, [R99+URZ+0xc0], R0 ;  /* 0x0000c000630075a7 */ /* 0x00052200080011ff */
[----:B-1----:R-:W-:Y:S01]  /*5ee0*/  @P5 SEL R47, RZ, 0x1, !P1 ;  /* 0x00000001ff2f5807 */ /* 0x002fe20004800000 */
[----:B--2---:R-:W-:Y:S06]  /*5ef0*/  @!P5 BRA `(.L_x_99) ;  /* 0x000000000058d947 */ /* 0x004fec0003800000 */
[----:B------:R-:W-:Y:S01]  /*5f00*/  IMAD.MOV.U32 R75, RZ, RZ, RZ ;  /* 0x000000ffff4b7224 */ /* 0x000fe200078e00ff */
[----:B------:R-:W-:Y:S01]  /*5f10*/  ISETP.NE.AND P1, PT, R47, RZ, PT ;  /* 0x000000ff2f00720c */ /* 0x000fe20003f25270 */
[----:B------:R-:W-:Y:S01]  /*5f20*/  BSSY B0, `(.L_x_100) ;  /* 0x000000c000007945 */ /* 0x000fe20003800000 */
[----:B------:R-:W-:Y:S02]  /*5f30*/  CS2R R50, SRZ ;  /* 0x0000000000327805 */ /* 0x000fe4000001ff00 */
[----:B------:R-:W-:Y:S02]  /*5f40*/  CS2R R48, SRZ ;  /* 0x0000000000307805 */ /* 0x000fe4000001ff00 */
[----:B------:R-:W-:Y:S02]  /*5f50*/  CS2R R58, SRZ ;  /* 0x00000000003a7805 */ /* 0x000fe4000001ff00 */
[----:B------:R-:W-:Y:S02]  /*5f60*/  CS2R R56, SRZ ;  /* 0x0000000000387805 */ /* 0x000fe4000001ff00 */
[----:B------:R-:W-:Y:S02]  /*5f70*/  CS2R R66, SRZ ;  /* 0x0000000000427805 */ /* 0x000fe4000001ff00 */
[----:B------:R-:W-:Y:S02]  /*5f80*/  CS2R R64, SRZ ;  /* 0x0000000000407805 */ /* 0x000fe4000001ff00 */
[----:B------:R-:W-:Y:S01]  /*5f90*/  CS2R R72, SRZ ;  /* 0x0000000000487805 */ /* 0x000fe2000001ff00 */
[----:B------:R-:W-:Y:S06]  /*5fa0*/  @P1 BRA `(.L_x_101) ;  /* 0x00000000000c1947 */ /* 0x000fec0003800000 */
[----:B------:R-:W-:Y:S04]  /*5fb0*/  SHF.L.U32 R3, R90, 0x1f, RZ ;  /* 0x0000001f5a037819 */ /* 0x000fe800000006ff */
[----:B------:R-:W1:Y:S02]  /*5fc0*/  SYNCS.PHASECHK.TRANS64.TRYWAIT P1, [UR44+0x50], R3 ;  /* 0x00005003ff0075a7 */ /* 0x000e64000802112c */
[----:B-1----:R-:W-:Y:S05]  /*5fd0*/  @!P1 BRA `(.L_x_102) ;  /* 0x0000003c00909947 */ /* 0x002fea0003800000 */
.L_x_101:
[----:B------:R-:W-:Y:S05]  /*5fe0*/  BSYNC B0 ;  /* 0x0000000000007941 */ /* 0x000fea0003800000 */
.L_x_100:
[----:B------:R-:W-:Y:S01]  /*5ff0*/  ISETP.NE.AND P1, PT, R60, RZ, PT ;  /* 0x000000ff3c00720c */ /* 0x000fe20003f25270 */
[----:B------:R-:W-:Y:S11]  /*6000*/  HFMA2 R46, -RZ, RZ, 0, 5.9604644775390625e-08 ;  /* 0x00000001ff2e7431 */ /* 0x000ff600000001ff */
[----:B------:R-:W-:Y:S01]  /*6010*/  @!UPT UIADD3 URZ, UPT, UPT, URZ, URZ, URZ ;  /* 0x000000fffffff290 */ /* 0x000fe2000fffe0ff */
[----:B------:R2:W1:Y:S04]  /*6020*/  @P1 LDS.128 R48, [R93] ;  /* 0x000000005d301984 */ /* 0x0004680000000c00 */
[----:B------:R2:W1:Y:S04]  /*6030*/  @P1 LDS.128 R56, [R92+0x10] ;  /* 0x000010005c381984 */ /* 0x0004680000000c00 */
[----:B------:R2:W1:Y:S04]  /*6040*/  @P1 LDS.128 R64, [R91+0x20] ;  /* 0x000020005b401984 */ /* 0x0004680000000c00 */
[----:B------:R2:W1:Y:S02]  /*6050*/  @P1 LDS.128 R72, [R87+0x30] ;  /* 0x0000300057481984 */ /* 0x0004640000000c00 */
.L_x_99:
[----:B------:R-:W-:Y:S05]  /*6060*/  BSYNC B1 ;  /* 0x0000000000017941 */ /* 0x000fea0003800000 */
.L_x_98:
[----:B-1----:R-:W-:Y:S04]  /*6070*/  SHF.R.U32.HI R2, RZ, 0x15, R39 ;  /* 0x00000015ff027819 */ /* 0x002fe80000011627 */
[----:B------:R-:W-:Y:S01]  /*6080*/  LOP3.LUT P1, RZ, R2, 0x3, R81, 0x48, !PT ;  /* 0x0000000302ff7812 */ /* 0x000fe20007824851 */
[----:B------:R-:W-:Y:S01]  /*6090*/  @!UPT UIADD3 URZ, UPT, UPT, URZ, URZ, URZ ;  /* 0x000000fffffff290 */ /* 0x000fe2000fffe0ff */
[----:B----4-:R-:W-:Y:S11]  /*60a0*/  @P0 BRA `(.L_x_103) ;  /* 0x0000000000080947 */ /* 0x010ff60003800000 */
[----:B------:R-:W1:Y:S02]  /*60b0*/  SYNCS.PHASECHK.TRANS64.TRYWAIT P0, [R99+URZ+0xc0], R0 ;  /* 0x0000c000630075a7 */ /* 0x000e6400080011ff */
[----:B-1----:R-:W-:Y:S05]  /*60c0*/  @!P0 BRA `(.L_x_104) ;  /* 0x0000003c006c8947 */ /* 0x002fea0003800000 */
.L_x_103:
[----:B------:R-:W-:Y:S05]  /*60d0*/  @!P1 BRA `(.L_x_105) ;  /* 0x0000000000409947 */ /* 0x000fea0003800000 */
[----:B------:R-:W4:Y:S01]  /*60e0*/  LDCU.64 UR8, c[0x4][0x70] ;  /* 0x01000e00ff0877ac */ /* 0x000f220008000a00 */
[----:B------:R-:W-:Y:S01]  /*60f0*/  MOV R3, 0x0 ;  /* 0x0000000000037802 */ /* 0x000fe20000000f00 */
[----:B------:R-:W-:Y:S02]  /*6100*/  HFMA2 R12, -RZ, RZ, 0, 5.9604644775390625e-08 ;  /* 0x00000001ff0c7431 */ /* 0x000fe400000001ff */
[----:B------:R-:W-:Y:S02]  /*6110*/  IMAD.MOV.U32 R8, RZ, RZ, 0x192 ;  /* 0x00000192ff087424 */ /* 0x000fe400078e00ff */
[----:B------:R-:W-:Y:S01]  /*6120*/  IMAD.MOV.U32 R13, RZ, RZ, RZ ;  /* 0x000000ffff0d7224 */ /* 0x000fe200078e00ff */
[----:B------:R-:W5:Y:S01]  /*6130*/  LDCU.64 UR6, c[0x4][0x78] ;  /* 0x01000f00ff0677ac */ /* 0x000f620008000a00 */
[----:B------:R-:W1:Y:S01]  /*6140*/  LDC.64 R2, c[0x4][R3] ;  /* 0x0100000003027b82 */ /* 0x000e620000000a00 */
[----:B------:R-:W2:Y:S01]  /*6150*/  LDCU.64 UR4, c[0x4][0x10] ;  /* 0x01000200ff0477ac */ /* 0x000ea20008000a00 */
[----:B----4-:R-:W-:Y:S01]  /*6160*/  MOV R5, UR9 ;  /* 0x0000000900057c02 */ /* 0x010fe20008000f00 */
[----:B------:R-:W-:Y:S01]  /*6170*/  IMAD.U32 R4, RZ, RZ, UR8 ;  /* 0x00000008ff047e24 */ /* 0x000fe2000f8e00ff */
[----:B-----5:R-:W-:Y:S01]  /*6180*/  MOV R7, UR7 ;  /* 0x0000000700077c02 */ /* 0x020fe20008000f00 */
[----:B------:R-:W-:Y:S01]  /*6190*/  IMAD.U32 R6, RZ, RZ, UR6 ;  /* 0x00000006ff067e24 */ /* 0x000fe2000f8e00ff */
[----:B--2---:R-:W-:Y:S01]  /*61a0*/  MOV R11, UR5 ;  /* 0x00000005000b7c02 */ /* 0x004fe20008000f00 */
[----:B------:R-:W-:Y:S02]  /*61b0*/  IMAD.U32 R10, RZ, RZ, UR4 ;  /* 0x00000004ff0a7e24 */ /* 0x000fe4000f8e00ff */
[----:B------:R-:W-:Y:S07]  /*61c0*/  LEPC R20, `(.L_x_105) ;  /* 0x000000001014794e */ /* 0x000fee0000000000 */
[----:B-1-3--:R-:W-:Y:S05]  /*61d0*/  CALL.ABS.NOINC R2 ;  /* 0x0000000002007343 */ /* 0x00afea0003c00000 */
.L_x_105:
[----:B------:R-:W-:Y:S05]  /*61e0*/  WARPSYNC.ALL ;  /* 0x0000000000007948 */ /* 0x000fea0003800000 */
[----:B------:R-:W-:Y:S01]  /*61f0*/  R2UR UR4, R39 ;  /* 0x00000000270472ca */ /* 0x000fe200000e0000 */
[--C-:B------:R-:W-:Y:S01]  /*6200*/  HADD2.F32 R40, -RZ, R48.reuse.H0_H0 ;  /* 0x20000030ff287230 */ /* 0x100fe20000004100 */
[----:B------:R-:W-:Y:S01]  /*6210*/  ISETP.NE.AND P0, PT, R95, RZ, PT ;  /* 0x000000ff5f00720c */ /* 0x000fe20003f05270 */
[----:B------:R-:W-:Y:S01]  /*6220*/  HADD2.F32 R43, -RZ, R48.H1_H1 ;  /* 0x30000030ff2b7230 */ /* 0x000fe20000004100 */
[----:B------:R-:W-:Y:S01]  /*6230*/  BSSY.RECONVERGENT B0, `(.L_x_106) ;  /* 0x0000086000007945 */ /* 0x000fe20003800200 */
[----:B------:R-:W-:Y:S02]  /*6240*/  HADD2.F32 R42, -RZ, R49.H0_H0 ;  /* 0x20000031ff2a7230 */ /* 0x000fe40000004100 */
[----:B------:R-:W-:Y:S02]  /*6250*/  HADD2.F32 R45, -RZ, R51.H0_H0 ;  /* 0x20000033ff2d7230 */ /* 0x000fe40000004100 */
[----:B------:R-:W-:Y:S04]  /*6260*/  HADD2.F32 R44, -RZ, R75.H1_H1 ;  /* 0x3000004bff2c7230 */ /* 0x000fe80000004100 */
[----:B------:R-:W1:Y:S02]  /*6270*/  LDTM.x32 R4, tmem[UR4] ;  /* 0x00000004000479ee */ /* 0x000e6400082c0000 */
[C---:B-1-3--:R-:W-:Y:S01]  /*6280*/  FMUL R0, R38.reuse, R4 ;  /* 0x0000000426007220 */ /* 0x04afe20000400000 */
[C---:B------:R-:W-:Y:S01]  /*6290*/  FMUL R2, R38.reuse, R5 ;  /* 0x0000000526027220 */ /* 0x040fe20000400000 */
[C---:B------:R-:W-:Y:S01]  /*62a0*/  FMUL R3, R38.reuse, R6 ;  /* 0x0000000626037220 */ /* 0x040fe20000400000 */
[C---:B------:R-:W-:Y:S01]  /*62b0*/  FMUL R7, R38.reuse, R7 ;  /* 0x0000000726077220 */ /* 0x040fe20000400000 */
[C---:B------:R-:W-:Y:S01]  /*62c0*/  FFMA R0, R41.reuse, R40, R0 ;  /* 0x0000002829007223 */ /* 0x040fe20000000000 */
[----:B------:R-:W-:Y:S02]  /*62d0*/  HADD2.F32 R40, -RZ, R49.H1_H1 ;  /* 0x30000031ff287230 */ /* 0x000fe40000004100 */
[C---:B------:R-:W-:Y:S01]  /*62e0*/  FFMA R2, R41.reuse, R43, R2 ;  /* 0x0000002b29027223 */ /* 0x040fe20000000002 */
[C---:B------:R-:W-:Y:S01]  /*62f0*/  FFMA R3, R41.reuse, R42, R3 ;  /* 0x0000002a29037223 */ /* 0x040fe20000000003 */
[--C-:B------:R-:W-:Y:S02]  /*6300*/  HADD2.F32 R43, -RZ, R50.reuse.H0_H0 ;  /* 0x20000032ff2b7230 */ /* 0x100fe40000004100 */
[----:B------:R-:W-:Y:S01]  /*6310*/  FMUL R4, R38, R8 ;  /* 0x0000000826047220 */ /* 0x000fe20000400000 */
[----:B------:R-:W-:Y:S01]  /*6320*/  HADD2.F32 R42, -RZ, R50.H1_H1 ;  /* 0x30000032ff2a7230 */ /* 0x000fe20000004100 */
[----:B------:R-:W-:Y:S01]  /*6330*/  F2FP.F16.F32.PACK_AB R52, R2, R0 ;  /* 0x000000000234723e */ /* 0x000fe200000000ff */
[C---:B------:R-:W-:Y:S01]  /*6340*/  FFMA R7, R41.reuse, R40, R7 ;  /* 0x0000002829077223 */ /* 0x040fe20000000007 */
[----:B------:R-:W-:Y:S01]  /*6350*/  FFMA R4, R41, R43, R4 ;  /* 0x0000002b29047223 */ /* 0x000fe20000000004 */
[C---:B------:R-:W-:Y:S01]  /*6360*/  FMUL R5, R38.reuse, R9 ;  /* 0x0000000926057220 */ /* 0x040fe20000400000 */
[C---:B------:R-:W-:Y:S01]  /*6370*/  FMUL R6, R38.reuse, R10 ;  /* 0x0000000a26067220 */ /* 0x040fe20000400000 */
[----:B------:R-:W-:Y:S01]  /*6380*/  HADD2.F32 R40, -RZ, R51.H1_H1 ;  /* 0x30000033ff287230 */ /* 0x000fe20000004100 */
[----:B------:R-:W-:Y:S01]  /*6390*/  F2FP.F16.F32.PACK_AB R53, R7, R3 ;  /* 0x000000030735723e */ /* 0x000fe200000000ff */
[C---:B------:R-:W-:Y:S01]  /*63a0*/  FFMA R5, R41.reuse, R42, R5 ;  /* 0x0000002a29057223 */ /* 0x040fe20000000005 */
[----:B------:R-:W-:Y:S01]  /*63b0*/  FFMA R6, R41, R45, R6 ;  /* 0x0000002d29067223 */ /* 0x000fe20000000006 */
[C---:B------:R-:W-:Y:S01]  /*63c0*/  FMUL R11, R38.reuse, R11 ;  /* 0x0000000b260b7220 */ /* 0x040fe20000400000 */
[--C-:B------:R-:W-:Y:S02]  /*63d0*/  HADD2.F32 R43, -RZ, R56.reuse.H0_H0 ;  /* 0x20000038ff2b7230 */ /* 0x100fe40000004100 */
[C---:B------:R-:W-:Y:S01]  /*63e0*/  FMUL R8, R38.reuse, R12 ;  /* 0x0000000c26087220 */ /* 0x040fe20000400000 */
[----:B------:R-:W-:Y:S01]  /*63f0*/  F2FP.F16.F32.PACK_AB R54, R5, R4 ;  /* 0x000000040536723e */ /* 0x000fe200000000ff */
[C---:B------:R-:W-:Y:S01]  /*6400*/  FFMA R11, R41.reuse, R40, R11 ;  /* 0x00000028290b7223 */ /* 0x040fe2000000000b */
[----:B------:R-:W-:Y:S02]  /*6410*/  HADD2.F32 R40, -RZ, R56.H1_H1 ;  /* 0x30000038ff287230 */ /* 0x000fe40000004100 */
[----:B------:R-:W-:Y:S01]  /*6420*/  FFMA R8, R41, R43, R8 ;  /* 0x0000002b29087223 */ /* 0x000fe20000000008 */
[C---:B------:R-:W-:Y:S01]  /*6430*/  FMUL R9, R38.reuse, R13 ;  /* 0x0000000d26097220 */ /* 0x040fe20000400000 */
[--C-:B------:R-:W-:Y:S01]  /*6440*/  HADD2.F32 R45, -RZ, R57.reuse.H0_H0 ;  /* 0x20000039ff2d7230 */ /* 0x100fe20000004100 */
[----:B------:R-:W-:Y:S01]  /*6450*/  F2FP.F16.F32.PACK_AB R55, R11, R6 ;  /* 0x000000060b37723e */ /* 0x000fe200000000ff */
[C---:B------:R-:W-:Y:S01]  /*6460*/  FMUL R10, R38.reuse, R14 ;  /* 0x0000000e260a7220 */ /* 0x040fe20000400000 */
[----:B------:R-:W-:Y:S02]  /*6470*/  HADD2.F32 R42, -RZ, R57.H1_H1 ;  /* 0x30000039ff2a7230 */ /* 0x000fe40000004100 */
[C---:B------:R-:W-:Y:S01]  /*6480*/  FFMA R9, R41.reuse, R40, R9 ;  /* 0x0000002829097223 */ /* 0x040fe20000000009 */
[C---:B------:R-:W-:Y:S01]  /*6490*/  FMUL R15, R38.reuse, R15 ;  /* 0x0000000f260f7220 */ /* 0x040fe20000400000 */
[----:B------:R1:W-:Y:S01]  /*64a0*/  STS.128 [R93], R52 ;  /* 0x000000345d007388 */ /* 0x0003e20000000c00 */
[----:B------:R-:W-:Y:S01]  /*64b0*/  FFMA R10, R41, R45, R10 ;  /* 0x0000002d290a7223 */ /* 0x000fe2000000000a */
[--C-:B------:R-:W-:Y:S01]  /*64c0*/  HADD2.F32 R40, -RZ, R58.reuse.H0_H0 ;  /* 0x2000003aff287230 */ /* 0x100fe20000004100 */
[----:B------:R-:W-:Y:S01]  /*64d0*/  F2FP.F16.F32.PACK_AB R68, R9, R8 ;  /* 0x000000080944723e */ /* 0x000fe200000000ff */
[----:B------:R-:W-:Y:S01]  /*64e0*/  FFMA R15, R41, R42, R15 ;  /* 0x0000002a290f7223 */ /* 0x000fe2000000000f */
[C---:B------:R-:W-:Y:S01]  /*64f0*/  FMUL R12, R38.reuse, R16 ;  /* 0x00000010260c7220 */ /* 0x040fe20000400000 */
[----:B------:R-:W-:Y:S02]  /*6500*/  HADD2.F32 R42, -RZ, R58.H1_H1 ;  /* 0x3000003aff2a7230 */ /* 0x000fe40000004100 */
[C---:B------:R-:W-:Y:S01]  /*6510*/  FMUL R13, R38.reuse, R17 ;  /* 0x00000011260d7220 */ /* 0x040fe20000400000 */
[--C-:B------:R-:W-:Y:S01]  /*6520*/  HADD2.F32 R43, -RZ, R59.reuse.H0_H0 ;  /* 0x2000003bff2b7230 */ /* 0x100fe20000004100 */
[----:B------:R-:W-:Y:S01]  /*6530*/  F2FP.F16.F32.PACK_AB R69, R15, R10 ;  /* 0x0000000a0f45723e */ /* 0x000fe200000000ff */
[C---:B------:R-:W-:Y:S01]  /*6540*/  FFMA R12, R41.reuse, R40, R12 ;  /* 0x00000028290c7223 */ /* 0x040fe2000000000c */
[C---:B------:R-:W-:Y:S01]  /*6550*/  FFMA R13, R41.reuse, R42, R13 ;  /* 0x0000002a290d7223 */ /* 0x040fe2000000000d */
[C---:B------:R-:W-:Y:S01]  /*6560*/  FMUL R14, R38.reuse, R18 ;  /* 0x00000012260e7220 */ /* 0x040fe20000400000 */
[----:B------:R-:W-:Y:S02]  /*6570*/  HADD2.F32 R40, -RZ, R59.H1_H1 ;  /* 0x3000003bff287230 */ /* 0x000fe40000004100 */
[C---:B------:R-:W-:Y:S01]  /*6580*/  FMUL R19, R38.reuse, R19 ;  /* 0x0000001326137220 */ /* 0x040fe20000400000 */
[C---:B------:R-:W-:Y:S01]  /*6590*/  FMUL R16, R38.reuse, R20 ;  /* 0x0000001426107220 */ /* 0x040fe20000400000 */
[C---:B------:R-:W-:Y:S01]  /*65a0*/  FFMA R14, R41.reuse, R43, R14 ;  /* 0x0000002b290e7223 */ /* 0x040fe2000000000e */
[--C-:B------:R-:W-:Y:S02]  /*65b0*/  HADD2.F32 R43, -RZ, R64.reuse.H0_H0 ;  /* 0x20000040ff2b7230 */ /* 0x100fe40000004100 */
[C---:B------:R-:W-:Y:S01]  /*65c0*/  FFMA R19, R41.reuse, R40, R19 ;  /* 0x0000002829137223 */ /* 0x040fe20000000013 */
[----:B------:R-:W-:Y:S02]  /*65d0*/  HADD2.F32 R42, -RZ, R64.H1_H1 ;  /* 0x30000040ff2a7230 */ /* 0x000fe40000004100 */
[C---:B------:R-:W-:Y:S01]  /*65e0*/  FMUL R17, R38.reuse, R21 ;  /* 0x0000001526117220 */ /* 0x040fe20000400000 */
[--C-:B------:R-:W-:Y:S02]  /*65f0*/  HADD2.F32 R45, -RZ, R65.reuse.H0_H0 ;  /* 0x20000041ff2d7230 */ /* 0x100fe40000004100 */
[C---:B------:R-:W-:Y:S01]  /*6600*/  FMUL R18, R38.reuse, R22 ;  /* 0x0000001626127220 */ /* 0x040fe20000400000 */
[----:B------:R-:W-:Y:S02]  /*6610*/  HADD2.F32 R40, -RZ, R65.H1_H1 ;  /* 0x30000041ff287230 */ /* 0x000fe40000004100 */
[C---:B------:R-:W-:Y:S01]  /*6620*/  FMUL R23, R38.reuse, R23 ;  /* 0x0000001726177220 */ /* 0x040fe20000400000 */
[C---:B------:R-:W-:Y:S01]  /*6630*/  FFMA R16, R41.reuse, R43, R16 ;  /* 0x0000002b29107223 */ /* 0x040fe20000000010 */
[C---:B------:R-:W-:Y:S01]  /*6640*/  FFMA R17, R41.reuse, R42, R17 ;  /* 0x0000002a29117223 */ /* 0x040fe20000000011 */
[C---:B------:R-:W-:Y:S01]  /*6650*/  FFMA R18, R41.reuse, R45, R18 ;  /* 0x0000002d29127223 */ /* 0x040fe20000000012 */
[C---:B------:R-:W-:Y:S01]  /*6660*/  FFMA R23, R41.reuse, R40, R23 ;  /* 0x0000002829177223 */ /* 0x040fe20000000017 */
[--C-:B------:R-:W-:Y:S02]  /*6670*/  HADD2.F32 R43, -RZ, R66.reuse.H0_H0 ;  /* 0x20000042ff2b7230 */ /* 0x100fe40000004100 */
[C---:B------:R-:W-:Y:S01]  /*6680*/  FMUL R20, R38.reuse, R24 ;  /* 0x0000001826147220 */ /* 0x040fe20000400000 */
        /* <DEDUP_REMOVED lines=9> */
[----:B------:R-:W-:Y:S01]  /*6720*/  FFMA R27, R41, R42, R27 ;  /* 0x0000002a291b7223 */ /* 0x000fe2000000001b */
[--C-:B------:R-:W-:Y:S02]  /*6730*/  HADD2.F32 R40, -RZ, R72.reuse.H0_H0 ;  /* 0x20000048ff287230 */ /* 0x100fe40000004100 */
[C---:B------:R-:W-:Y:S01]  /*6740*/  FMUL R24, R38.reuse, R28 ;  /* 0x0000001c26187220 */ /* 0x040fe20000400000 */
[----:B------:R-:W-:Y:S02]  /*6750*/  HADD2.F32 R42, -RZ, R72.H1_H1 ;  /* 0x30000048ff2a7230 */ /* 0x000fe40000004100 */
[C---:B------:R-:W-:Y:S01]  /*6760*/  FMUL R25, R38.reuse, R29 ;  /* 0x0000001d26197220 */ /* 0x040fe20000400000 */
[--C-:B------:R-:W-:Y:S02]  /*6770*/  HADD2.F32 R43, -RZ, R73.reuse.H0_H0 ;  /* 0x20000049ff2b7230 */ /* 0x100fe40000004100 */
[C---:B------:R-:W-:Y:S01]  /*6780*/  FMUL R26, R38.reuse, R30 ;  /* 0x0000001e261a7220 */ /* 0x040fe20000400000 */
[----:B------:R-:W-:Y:S01]  /*6790*/  F2FP.F16.F32.PACK_AB R70, R13, R12 ;  /* 0x0000000c0d46723e */ /* 0x000fe200000000ff */
[----:B------:R-:W-:Y:S01]  /*67a0*/  FFMA R24, R41, R40, R24 ;  /* 0x0000002829187223 */ /* 0x000fe20000000018 */
[----:B------:R-:W-:Y:S01]  /*67b0*/  F2FP.F16.F32.PACK_AB R71, R19, R14 ;  /* 0x0000000e1347723e */ /* 0x000fe200000000ff */
[C---:B------:R-:W-:Y:S01]  /*67c0*/  FFMA R25, R41.reuse, R42, R25 ;  /* 0x0000002a29197223 */ /* 0x040fe20000000019 */
[C---:B------:R-:W-:Y:S01]  /*67d0*/  FFMA R26, R41.reuse, R43, R26 ;  /* 0x0000002b291a7223 */ /* 0x040fe2000000001a */
[----:B------:R-:W-:Y:S02]  /*67e0*/  HADD2.F32 R40, -RZ, R73.H1_H1 ;  /* 0x30000049ff287230 */ /* 0x000fe40000004100 */
[C---:B------:R-:W-:Y:S01]  /*67f0*/  FMUL R31, R38.reuse, R31 ;  /* 0x0000001f261f7220 */ /* 0x040fe20000400000 */
[----:B------:R1:W-:Y:S01]  /*6800*/  STS.128 [R92+0x10], R68 ;  /* 0x000010445c007388 */ /* 0x0003e20000000c00 */
[--C-:B------:R-:W-:Y:S02]  /*6810*/  HADD2.F32 R43, -RZ, R74.reuse.H0_H0 ;  /* 0x2000004aff2b7230 */ /* 0x100fe40000004100 */
[C---:B------:R-:W-:Y:S01]  /*6820*/  FMUL R28, R38.reuse, R32 ;  /* 0x00000020261c7220 */ /* 0x040fe20000400000 */
[----:B------:R-:W-:Y:S02]  /*6830*/  HADD2.F32 R42, -RZ, R74.H1_H1 ;  /* 0x3000004aff2a7230 */ /* 0x000fe40000004100 */
[C---:B------:R-:W-:Y:S01]  /*6840*/  FMUL R29, R38.reuse, R33 ;  /* 0x00000021261d7220 */ /* 0x040fe20000400000 */
[----:B------:R-:W-:Y:S02]  /*6850*/  HADD2.F32 R45, -RZ, R75.H0_H0 ;  /* 0x2000004bff2d7230 */ /* 0x000fe40000004100 */
[C---:B------:R-:W-:Y:S01]  /*6860*/  FMUL R30, R38.reuse, R34 ;  /* 0x00000022261e7220 */ /* 0x040fe20000400000 */
[----:B------:R-:W-:Y:S01]  /*6870*/  FFMA R31, R41, R40, R31 ;  /* 0x00000028291f7223 */ /* 0x000fe2000000001f */
[----:B------:R-:W-:Y:S01]  /*6880*/  FMUL R35, R38, R35 ;  /* 0x0000002326237220 */ /* 0x000fe20000400000 */
[----:B------:R-:W-:Y:S01]  /*6890*/  F2FP.F16.F32.PACK_AB R100, R17, R16 ;  /* 0x000000101164723e */ /* 0x000fe200000000ff */
[----:B------:R-:W-:Y:S01]  /*68a0*/  FFMA R28, R41, R43, R28 ;  /* 0x0000002b291c7223 */ /* 0x000fe2000000001c */
[----:B------:R-:W-:Y:S01]  /*68b0*/  F2FP.F16.F32.PACK_AB R101, R23, R18 ;  /* 0x000000121765723e */ /* 0x000fe200000000ff */
[----:B------:R-:W-:Y:S01]  /*68c0*/  FFMA R29, R41, R42, R29 ;  /* 0x0000002a291d7223 */ /* 0x000fe2000000001d */
[----:B------:R-:W-:Y:S01]  /*68d0*/  F2FP.F16.F32.PACK_AB R102, R21, R20 ;  /* 0x000000141566723e */ /* 0x000fe200000000ff */
[----:B------:R-:W-:Y:S01]  /*68e0*/  FFMA R30, R41, R45, R30 ;  /* 0x0000002d291e7223 */ /* 0x000fe2000000001e */
[----:B------:R-:W-:Y:S01]  /*68f0*/  F2FP.F16.F32.PACK_AB R103, R27, R22 ;  /* 0x000000161b67723e */ /* 0x000fe200000000ff */
[----:B------:R-:W-:Y:S01]  /*6900*/  FFMA R35, R41, R44, R35 ;  /* 0x0000002c29237223 */ /* 0x000fe20000000023 */
[----:B------:R-:W-:Y:S02]  /*6910*/  F2FP.F16.F32.PACK_AB R104, R25, R24 ;  /* 0x000000181968723e */ /* 0x000fe400000000ff */
[----:B------:R-:W-:Y:S01]  /*6920*/  F2FP.F16.F32.PACK_AB R105, R31, R26 ;  /* 0x0000001a1f69723e */ /* 0x000fe200000000ff */
[----:B------:R1:W-:Y:S01]  /*6930*/  STS.128 [R91+0x20], R100 ;  /* 0x000020645b007388 */ /* 0x0003e20000000c00 */
[----:B------:R-:W-:Y:S02]  /*6940*/  F2FP.F16.F32.PACK_AB R106, R29, R28 ;  /* 0x0000001c1d6a723e */ /* 0x000fe400000000ff */
[----:B------:R-:W-:Y:S05]  /*6950*/  F2FP.F16.F32.PACK_AB R107, R35, R30 ;  /* 0x0000001e236b723e */ /* 0x000fea00000000ff */
[----:B------:R1:W-:Y:S01]  /*6960*/  STS.128 [R87+0x30], R104 ;  /* 0x0000306857007388 */ /* 0x0003e20000000c00 */
[----:B------:R-:W-:Y:S01]  /*6970*/  @!PT LDS RZ, [RZ] ;  /* 0x00000000fffff984 */ /* 0x000fe20000000800 */
[----:B------:R-:W-:Y:S01]  /*6980*/  @!PT LDS RZ, [RZ] ;  /* 0x00000000fffff984 */ /* 0x000fe20000000800 */
[----:B------:R-:W-:Y:S01]  /*6990*/  @!PT LDS RZ, [RZ] ;  /* 0x00000000fffff984 */ /* 0x000fe20000000800 */
[----:B------:R-:W-:Y:S01]  /*69a0*/  @!PT LDS RZ, [RZ] ;  /* 0x00000000fffff984 */ /* 0x000fe20000000800 */
[----:B------:R3:W-:Y:S07]  /*69b0*/  MEMBAR.ALL.CTA ;  /* 0x0000000000007992 */ /* 0x0007ee0000008000 */
[----:B---3--:R-:W3:Y:S02]  /*69c0*/  FENCE.VIEW.ASYNC.S ;  /* 0x00000000000073c6 */ /* 0x008ee40000000000 */
[----:B---3--:R-:W-:Y:S06]  /*69d0*/  BAR.SYNC.DEFER_BLOCKING 0x1, 0x80 ;  /* 0x0042000000007b1d */ /* 0x008fec0000010000 */
[----:B------:R-:W-:Y:S05]  /*69e0*/  @P0 BRA `(.L_x_107) ;  /* 0x0000000000280947 */ /* 0x000fea0003800000 */
[----:B------:R-:W3:Y:S01]  /*69f0*/  LDCU.64 UR6, c[0x0][0x348] ;  /* 0x00006900ff0677ac */ /* 0x000ee20008000a00 */
[----:B------:R-:W-:Y:S01]  /*6a00*/  UIADD3 UR4, UPT, UPT, UR44, 0x200, URZ ;  /* 0x000002002c047890 */ /* 0x000fe2000fffe0ff */
[----:B------:R-:W-:Y:S05]  /*6a10*/  UMOV UR51, UR36 ;  /* 0x0000002400337c82 */ /* 0x000fea0008000000 */
[----:B------:R-:W-:Y:S04]  /*6a20*/  MOV R84, UR4 ;  /* 0x0000000400547c02 */ /* 0x000fe80008000f00 */
[----:B------:R-:W-:Y:S01]  /*6a30*/  R2UR UR48, R84 ;  /* 0x00000000543072ca */ /* 0x000fe200000e0000 */
[----:B---3--:R-:W-:Y:S04]  /*6a40*/  UIADD3 UR4, UP0, UPT, UR6, 0x680, URZ ;  /* 0x0000068006047890 */ /* 0x008fe8000ff1e0ff */
[----:B------:R-:W-:Y:S09]  /*6a50*/  UIADD3.X UR5, UPT, UPT, URZ, UR7, URZ, UP0, !UPT ;  /* 0x00000007ff057290 */ /* 0x000ff200087fe4ff */
[----:B------:R3:W-:Y:S01]  /*6a60*/  UTMASTG.3D [UR48], [UR4] ;  /* 0x00000030040073b5 */ /* 0x0007e20008010000 */
[----:B------:R0:W-:Y:S01]  /*6a70*/  UTMACMDFLUSH ;  /* 0x00000000000079b7 */ /* 0x0001e20000000000 */
[----:B---3--:R-:W-:Y:S04]  /*6a80*/  DEPBAR.LE SB0, 0x1 ;  /* 0x000080400000791a */ /* 0x008fe80000000000 */
.L_x_107:
[----:B------:R-:W-:Y:S05]  /*6a90*/  BSYNC.RECONVERGENT B0 ;  /* 0x0000000000007941 */ /* 0x000fea0003800200 */
.L_x_106:
[----:B------:R-:W-:Y:S01]  /*6aa0*/  BAR.SYNC.DEFER_BLOCKING 0x1, 0x80 ;  /* 0x0042000000007b1d */ /* 0x000fe20000010000 */
[----:B------:R-:W-:Y:S01]  /*6ab0*/  ISETP.NE.AND P1, PT, R98, RZ, PT ;  /* 0x000000ff6200720c */ /* 0x000fe20003f25270 */
[----:B------:R-:W-:Y:S01]  /*6ac0*/  UISETP.NE.AND UP0, UPT, UR52, URZ, UPT ;  /* 0x000000ff3400728c */ /* 0x000fe2000bf05270 */
[----:B------:R-:W-:Y:S11]  /*6ad0*/  LEA R3, R46, UR44, 0x3 ;  /* 0x0000002c2e037c11 */ /* 0x000ff6000f8e18ff */
[----:B------:R-:W-:Y:S01]  /*6ae0*/  @P1 SHF.L.U32 R2, R90, 0x1f, RZ ;  /* 0x0000001f5a021819 */ /* 0x000fe200000006ff */
[----:B------:R-:W-:Y:S06]  /*6af0*/  BRA.U !UP0, `(.L_x_108) ;  /* 0x0000000108247547 */ /* 0x000fec000b800000 */
[----:B------:R-:W-:Y:S01]  /*6b00*/  IMAD.U32 R5, RZ, RZ, UR46 ;  /* 0x0000002eff057e24 */ /* 0x000fe2000f8e00ff */
[----:B------:R-:W-:Y:S01]  /*6b10*/  MOV R0, UR47 ;  /* 0x0000002f00007c02 */ /* 0x000fe20008000f00 */
[----:B------:R-:W-:Y:S03]  /*6b20*/  UIADD3 UR4, UPT, UPT, UR46, 0x1, URZ ;  /* 0x000000012e047890 */ /* 0x000fe6000fffe0ff */
[----:B------:R-:W-:Y:S01]  /*6b30*/  @P1 LEA R5, R5, UR44, 0x3 ;  /* 0x0000002c05051c11 */ /* 0x000fe2000f8e18ff */
[----:B------:R-:W-:Y:S04]  /*6b40*/  UISETP.NE.AND UP0, UPT, UR4, 0x4, UPT ;  /* 0x000000040400788c */ /* 0x000fe8000bf05270 */
[----:B------:R-:W-:Y:S01]  /*6b50*/  @P1 VIADD R5, R5, 0x70 ;  /* 0x0000007005051836 */ /* 0x000fe20000000000 */
[----:B------:R-:W-:Y:S04]  /*6b60*/  USEL UR46, UR4, URZ, UP0 ;  /* 0x000000ff042e7287 */ /* 0x000fe80008000000 */
[----:B------:R-:W-:Y:S04]  /*6b70*/  @P1 PRMT R0, R0, 0x654, R5 ;  /* 0x0000065400001816 */ /* 0x000fe80000000005 */
[----:B------:R3:W-:Y:S04]  /*6b80*/  @P1 SYNCS.ARRIVE.TRANS64.RED.A1T0 RZ, [R0+URZ], RZ ;  /* 0x000000ff00ff19a7 */ /* 0x0007e800081004ff */
.L_x_108:
[----:B------:R-:W4:Y:S01]  /*6b90*/  @P1 SYNCS.PHASECHK.TRANS64.TRYWAIT P0, [R3+URZ+0x50], R2 ;  /* 0x00005002030015a7 */ /* 0x000f2200080011ff */
[----:B------:R-:W-:Y:S01]  /*6ba0*/  BSSY B1, `(.L_x_109) ;  /* 0x0000016000017945 */ /* 0x000fe20003800000 */
[----:B----4-:R-:W-:Y:S03]  /*6bb0*/  @P1 SEL R47, RZ, 0x1, !P0 ;  /* 0x00000001ff2f1807 */ /* 0x010fe60004000000 */
[----:B------:R-:W-:Y:S05]  /*6bc0*/  @!P1 BRA `(.L_x_110) ;  /* 0x00000000004c9947 */ /* 0x000fea0003800000 */
[----:B------:R-:W-:Y:S01]  /*6bd0*/  ISETP.NE.AND P0, PT, R47, RZ, PT ;  /* 0x000000ff2f00720c */ /* 0x000fe20003f05270 */
[----:B------:R-:W-:Y:S01]  /*6be0*/  BSSY B0, `(.L_x_111) ;  /* 0x000000b000007945 */ /* 0x000fe20003800000 */
[----:B------:R-:W-:Y:S11]  /*6bf0*/  ISETP.NE.AND P1, PT, R60, RZ, PT ;  /* 0x000000ff3c00720c */ /* 0x000ff60003f25270 */
[----:B------:R-:W-:Y:S02]  /*6c00*/  @!UPT UIADD3 URZ, UPT, UPT, URZ, URZ, URZ ;  /* 0x000000fffffff290 */ /* 0x000fe4000fffe0ff */
[C---:B------:R-:W-:Y:S01]  /*6c10*/  @P1 IMAD R6, R46.reuse, 0x2000, R93 ;  /* 0x000020002e061824 */ /* 0x040fe200078e025d */
[C---:B------:R-:W-:Y:S01]  /*6c20*/  @P1 LEA R4, R46.reuse, R91, 0xd ;  /* 0x0000005b2e041211 */ /* 0x040fe200078e68ff */
[C---:B------:R-:W-:Y:S02]  /*6c30*/  @P1 IMAD R5, R46.reuse, 0x2000, R92 ;  /* 0x000020002e051824 */ /* 0x040fe400078e025c */
[----:B------:R-:W-:Y:S01]  /*6c40*/  @P1 IMAD R2, R46, 0x2000, R87 ;  /* 0x000020002e021824 */ /* 0x000fe200078e0257 */
[----:B------:R-:W-:Y:S06]  /*6c50*/  @P0 BRA `(.L_x_112) ;  /* 0x00000000000c0947 */ /* 0x000fec0003800000 */
[----:B---3--:R-:W-:Y:S04]  /*6c60*/  SHF.L.U32 R0, R90, 0x1f, RZ ;  /* 0x0000001f5a007819 */ /* 0x008fe800000006ff */
[----:B------:R-:W3:Y:S02]  /*6c70*/  SYNCS.PHASECHK.TRANS64.TRYWAIT P0, [R3+URZ+0x50], R0 ;  /* 0x00005000030075a7 */ /* 0x000ee400080011ff */
[----:B---3--:R-:W-:Y:S05]  /*6c80*/  @!P0 BRA `(.L_x_113) ;  /* 0x0000003000908947 */ /* 0x008fea0003800000 */
.L_x_112:
[----:B------:R-:W-:Y:S05]  /*6c90*/  BSYNC B0 ;  /* 0x0000000000007941 */ /* 0x000fea0003800000 */
.L_x_111:
[----:B------:R-:W-:Y:S02]  /*6ca0*/  ISETP.NE.AND P0, PT, R60, RZ, PT ;  /* 0x000000ff3c00720c */ /* 0x000fe40003f05270 */
[----:B------:R-:W-:Y:S11]  /*6cb0*/  IADD3 R46, PT, PT, R46, 0x1, RZ ;  /* 0x000000012e2e7810 */ /* 0x000ff60007ffe0ff */
[----:B------:R4:W1:Y:S04]  /*6cc0*/  @P0 LDS.128 R48, [R6] ;  /* 0x0000000006300984 */ /* 0x0008680000000c00 */
[----:B------:R4:W1:Y:S04]  /*6cd0*/  @P0 LDS.128 R56, [R5+0x10] ;  /* 0x0000100005380984 */ /* 0x0008680000000c00 */
[----:B------:R4:W1:Y:S04]  /*6ce0*/  @P0 LDS.128 R64, [R4+0x20] ;  /* 0x0000200004400984 */ /* 0x0008680000000c00 */
[----:B------:R4:W1:Y:S02]  /*6cf0*/  @P0 LDS.128 R72, [R2+0x30] ;  /* 0x0000300002480984 */ /* 0x0008640000000c00 */
.L_x_110:
[----:B------:R-:W-:Y:S05]  /*6d00*/  BSYNC B1 ;  /* 0x0000000000017941 */ /* 0x000fea0003800000 */
.L_x_109:
[----:B---3--:R-:W-:Y:S05]  /*6d10*/  VIADD R0, R39, 0x20 ;  /* 0x0000002027007836 */ /* 0x008fea0000000000 */
[----:B------:R-:W-:Y:S04]  /*6d20*/  SHF.R.U32.HI R0, RZ, 0x15, R0 ;  /* 0x00000015ff007819 */ /* 0x000fe80000011600 */
[----:B------:R-:W-:Y:S11]  /*6d30*/  LOP3.LUT P0, RZ, R0, 0x3, R81, 0x48, !PT ;  /* 0x0000000300ff7812 */ /* 0x000ff60007804851 */
[----:B------:R-:W-:Y:S02]  /*6d40*/  @!UPT UIADD3 URZ, UPT, UPT, URZ, URZ, URZ ;  /* 0x000000fffffff290 */ /* 0x000fe4000fffe0ff */
[----:B------:R-:W-:Y:S05]  /*6d50*/  @!P0 BRA `(.L_x_114) ;  /* 0x0000000000408947 */ /* 0x000fea0003800000 */
[----:B------:R-:W3:Y:S01]  /*6d60*/  LDCU.64 UR8, c[0x4][0x70] ;  /* 0x01000e00ff0877ac */ /* 0x000ee20008000a00 */
[----:B------:R-:W-:Y:S01]  /*6d70*/  MOV R3, 0x0 ;  /* 0x0000000000037802 */ /* 0x000fe20000000f00 */
[----:B------:R-:W-:Y:S02]  /*6d80*/  HFMA2 R12, -RZ, RZ, 0, 5.9604644775390625e-08 ;  /* 0x00000001ff0c7431 */ /* 0x000fe400000001ff */
[----:B------:R-:W-:Y:S02]  /*6d90*/  IMAD.MOV.U32 R8, RZ, RZ, 0x192 ;  /* 0x00000192ff087424 */ /* 0x000fe400078e00ff */
[----:B------:R-:W-:Y:S01]  /*6da0*/  IMAD.MOV.U32 R13, RZ, RZ, RZ ;  /* 0x000000ffff0d7224 */ /* 0x000fe200078e00ff */
[----:B------:R-:W5:Y:S01]  /*6db0*/  LDCU.64 UR6, c[0x4][0x78] ;  /* 0x01000f00ff0677ac */ /* 0x000f620008000a00 */
[----:B----4-:R-:W4:Y:S01]  /*6dc0*/  LDC.64 R2, c[0x4][R3] ;  /* 0x0100000003027b82 */ /* 0x010f220000000a00 */
[----:B------:R-:W2:Y:S01]  /*6dd0*/  LDCU.64 UR4, c[0x4][0x10] ;  /* 0x01000200ff0477ac */ /* 0x000ea20008000a00 */
[----:B---3--:R-:W-:Y:S01]  /*6de0*/  MOV R5, UR9 ;  /* 0x0000000900057c02 */ /* 0x008fe20008000f00 */
[----:B------:R-:W-:Y:S01]  /*6df0*/  IMAD.U32 R4, RZ, RZ, UR8 ;  /* 0x00000008ff047e24 */ /* 0x000fe2000f8e00ff */
[----:B-----5:R-:W-:Y:S01]  /*6e00*/  MOV R7, UR7 ;  /* 0x0000000700077c02 */ /* 0x020fe20008000f00 */
[----:B------:R-:W-:Y:S01]  /*6e10*/  IMAD.U32 R6, RZ, RZ, UR6 ;  /* 0x00000006ff067e24 */ /* 0x000fe2000f8e00ff */
[----:B--2---:R-:W-:Y:S01]  /*6e20*/  MOV R11, UR5 ;  /* 0x00000005000b7c02 */ /* 0x004fe20008000f00 */
[----:B------:R-:W-:Y:S02]  /*6e30*/  IMAD.U32 R10, RZ, RZ, UR4 ;  /* 0x00000004ff0a7e24 */ /* 0x000fe4000f8e00ff */
[----:B------:R-:W-:Y:S07]  /*6e40*/  LEPC R20, `(.L_x_114) ;  /* 0x000000001014794e */ /* 0x000fee0000000000 */
[----:B-1--4-:R-:W-:Y:S05]  /*6e50*/  CALL.ABS.NOINC R2 ;  /* 0x0000000002007343 */ /* 0x012fea0003c00000 */
.L_x_114:
[----:B------:R-:W-:Y:S05]  /*6e60*/  WARPSYNC.ALL ;  /* 0x0000000000007948 */ /* 0x000fea0003800000 */
[----:B------:R-:W-:Y:S01]  /*6e70*/  R2UR UR4, R39 ;  /* 0x00000000270472ca */ /* 0x000fe200000e0000 */
[--C-:B-1----:R-:W-:Y:S01]  /*6e80*/  HADD2.F32 R40, -RZ, R48.reuse.H0_H0 ;  /* 0x20000030ff287230 */ /* 0x102fe20000004100 */
[----:B------:R-:W-:Y:S01]  /*6e90*/  ISETP.NE.AND P6, PT, R98, RZ, PT ;  /* 0x000000ff6200720c */ /* 0x000fe20003fc5270 */
[----:B------:R-:W-:Y:S01]  /*6ea0*/  HADD2.F32 R43, -RZ, R48.H1_H1 ;  /* 0x30000030ff2b7230 */ /* 0x000fe20000004100 */
[----:B------:R-:W-:Y:S01]  /*6eb0*/  MOV R52, UR46 ;  /* 0x0000002e00347c02 */ /* 0x000fe20008000f00 */
[----:B------:R-:W-:Y:S01]  /*6ec0*/  HADD2.F32 R42, -RZ, R49.H1_H1 ;  /* 0x30000031ff2a7230 */ /* 0x000fe20000004100 */
[----:B------:R-:W-:Y:S01]  /*6ed0*/  MOV R61, UR47 ;  /* 0x0000002f003d7c02 */ /* 0x000fe20008000f00 */
[----:B------:R-:W-:Y:S01]  /*6ee0*/  HADD2.F32 R45, -RZ, R51.H0_H0 ;  /* 0x20000033ff2d7230 */ /* 0x000fe20000004100 */
[----:B------:R-:W-:Y:S01]  /*6ef0*/  ISETP.NE.AND P0, PT, R95, RZ, PT ;  /* 0x000000ff5f00720c */ /* 0x000fe20003f05270 */
[----:B------:R-:W-:Y:S01]  /*6f00*/  HADD2.F32 R44, -RZ, R75.H1_H1 ;  /* 0x3000004bff2c7230 */ /* 0x000fe20000004100 */
[----:B------:R-:W-:Y:S01]  /*6f10*/  BSSY.RECONVERGENT B0, `(.L_x_115) ;  /* 0x0000088000007945 */ /* 0x000fe20003800200 */
[----:B------:R-:W-:Y:S02]  /*6f20*/  LEA R62, R46, UR44, 0x3 ;  /* 0x0000002c2e3e7c11 */ /* 0x000fe4000f8e18ff */
[----:B----4-:R-:W1:Y:S02]  /*6f30*/  LDTM.x32 R4, tmem[UR4+0x20] ;  /* 0x00002004000479ee */ /* 0x010e6400082c0000 */
[----:B------:R-:W-:Y:S02]  /*6f40*/  @P6 LEA R52, R52, UR44, 0x3 ;  /* 0x0000002c34346c11 */ /* 0x000fe4000f8e18ff */
[----:B------:R-:W-:Y:S02]  /*6f50*/  @P6 SHF.L.U32 R63, R90, 0x1f, RZ ;  /* 0x0000001f5a3f6819 */ /* 0x000fe400000006ff */
[----:B------:R-:W-:Y:S04]  /*6f60*/  @P6 IADD3 R52, PT, PT, R52, 0x70, RZ ;  /* 0x0000007034346810 */ /* 0x000fe80007ffe0ff */
[----:B------:R-:W-:Y:S01]  /*6f70*/  @P6 PRMT R61, R61, 0x654, R52 ;  /* 0x000006543d3d6816 */ /* 0x000fe20000000034 */
[C---:B-1----:R-:W-:Y:S01]  /*6f80*/  FMUL R0, R38.reuse, R4 ;  /* 0x0000000426007220 */ /* 0x042fe20000400000 */
[C---:B------:R-:W-:Y:S01]  /*6f90*/  FMUL R2, R38.reuse, R5 ;  /* 0x0000000526027220 */ /* 0x040fe20000400000 */
[C---:B------:R-:W-:Y:S01]  /*6fa0*/  FMUL R3, R38.reuse, R6 ;  /* 0x0000000626037220 */ /* 0x040fe20000400000 */
[C---:B------:R-:W-:Y:S01]  /*6fb0*/  FMUL R7, R38.reuse, R7 ;  /* 0x0000000726077220 */ /* 0x040fe20000400000 */
[C---:B------:R-:W-:Y:S01]  /*6fc0*/  FFMA R0, R41.reuse, R40, R0 ;  /* 0x0000002829007223 */ /* 0x040fe20000000000 */
[----:B------:R-:W-:Y:S02]  /*6fd0*/  HADD2.F32 R40, -RZ, R49.H0_H0 ;  /* 0x20000031ff287230 */ /* 0x000fe40000004100 */
[C---:B------:R-:W-:Y:S01]  /*6fe0*/  FFMA R2, R41.reuse, R43, R2 ;  /* 0x0000002b29027223 */ /* 0x040fe20000000002 */
[--C-:B------:R-:W-:Y:S02]  /*6ff0*/  HADD2.F32 R43, -RZ, R50.reuse.H0_H0 ;  /* 0x20000032ff2b7230 */ /* 0x100fe40000004100 */
[C---:B------:R-:W-:Y:S01]  /*7000*/  FMUL R4, R38.reuse, R8 ;  /* 0x0000000826047220 */ /* 0x040fe20000400000 */
[----:B------:R-:W-:Y:S01]  /*7010*/  FMUL R5, R38, R9 ;  /* 0x0000000926057220 */ /* 0x000fe20000400000 */
[C---:B------:R-:W-:Y:S01]  /*7020*/  FFMA R3, R41.reuse, R40, R3 ;  /* 0x0000002829037223 */ /* 0x040fe20000000003 */
[----:B------:R-:W-:Y:S01]  /*7030*/  HADD2.F32 R40, -RZ, R50.H1_H1 ;  /* 0x30000032ff287230 */ /* 0x000fe20000004100 */
[----:B------:R-:W-:Y:S01]  /*7040*/  F2FP.F16.F32.PACK_AB R52, R2, R0 ;  /* 0x000000000234723e */ /* 0x000fe200000000ff */
[C---:B------:R-:W-:Y:S01]  /*7050*/  FFMA R7, R41.reuse, R42, R7 ;  /* 0x0000002a29077223 */ /* 0x040fe20000000007 */
[C---:B------:R-:W-:Y:S01]  /*7060*/  FFMA R4, R41.reuse, R43, R4 ;  /* 0x0000002b29047223 */ /* 0x040fe20000000004 */
[C---:B------:R-:W-:Y:S01]  /*7070*/  FMUL R6, R38.reuse, R10 ;  /* 0x0000000a26067220 */ /* 0x040fe20000400000 */
[----:B------:R-:W-:Y:S02]  /*7080*/  HADD2.F32 R42, -RZ, R51.H1_H1 ;  /* 0x30000033ff2a7230 */ /* 0x000fe40000004100 */
[----:B------:R-:W-:Y:S01]  /*7090*/  FFMA R5, R41, R40, R5 ;  /* 0x0000002829057223 */ /* 0x000fe20000000005 */
[----:B------:R-:W-:Y:S01]  /*70a0*/  F2FP.F16.F32.PACK_AB R53, R7, R3 ;  /* 0x000000030735723e */ /* 0x000fe200000000ff */
[----:B------:R-:W-:Y:S01]  /*70b0*/  FFMA R6, R41, R45, R6 ;  /* 0x0000002d29067223 */ /* 0x000fe20000000006 */
[C---:B------:R-:W-:Y:S01]  /*70c0*/  FMUL R11, R38.reuse, R11 ;  /* 0x0000000b260b7220 */ /* 0x040fe20000400000 */
[--C-:B------:R-:W-:Y:S01]  /*70d0*/  HADD2.F32 R40, -RZ, R56.reuse.H0_H0 ;  /* 0x20000038ff287230 */ /* 0x100fe20000004100 */
[----:B------:R-:W-:Y:S01]  /*70e0*/  F2FP.F16.F32.PACK_AB R54, R5, R4 ;  /* 0x000000040536723e */ /* 0x000fe200000000ff */
[C---:B------:R-:W-:Y:S01]  /*70f0*/  FMUL R8, R38.reuse, R12 ;  /* 0x0000000c26087220 */ /* 0x040fe20000400000 */
[C---:B------:R-:W-:Y:S01]  /*7100*/  FFMA R11, R41.reuse, R42, R11 ;  /* 0x0000002a290b7223 */ /* 0x040fe2000000000b */
[----:B------:R-:W-:Y:S02]  /*7110*/  HADD2.F32 R42, -RZ, R56.H1_H1 ;  /* 0x30000038ff2a7230 */ /* 0x000fe40000004100 */
[C---:B------:R-:W-:Y:S01]  /*7120*/  FMUL R9, R38.reuse, R13 ;  /* 0x0000000d26097220 */ /* 0x040fe20000400000 */
[--C-:B------:R-:W-:Y:S02]  /*7130*/  HADD2.F32 R43, -RZ, R57.reuse.H0_H0 ;  /* 0x20000039ff2b7230 */ /* 0x100fe40000004100 */
[----:B------:R-:W-:Y:S01]  /*7140*/  FFMA R8, R41, R40, R8 ;  /* 0x0000002829087223 */ /* 0x000fe20000000008 */
[----:B------:R-:W-:Y:S01]  /*7150*/  F2FP.F16.F32.PACK_AB R55, R11, R6 ;  /* 0x000000060b37723e */ /* 0x000fe200000000ff */
[----:B------:R-:W-:Y:S01]  /*7160*/  FFMA R9, R41, R42, R9 ;  /* 0x0000002a29097223 */ /* 0x000fe20000000009 */
[C---:B------:R-:W-:Y:S01]  /*7170*/  FMUL R10, R38.reuse, R14 ;  /* 0x0000000e260a7220 */ /* 0x040fe20000400000 */
[----:B------:R-:W-:Y:S02]  /*7180*/  HADD2.F32 R40, -RZ, R57.H1_H1 ;  /* 0x30000039ff287230 */ /* 0x000fe40000004100 */
[C---:B------:R-:W-:Y:S01]  /*7190*/  FMUL R15, R38.reuse, R15 ;  /* 0x0000000f260f7220 */ /* 0x040fe20000400000 */
[----:B------:R1:W-:Y:S01]  /*71a0*/  STS.128 [R93+0x2000], R52 ;  /* 0x002000345d007388 */ /* 0x0003e20000000c00 */
[----:B------:R-:W-:Y:S01]  /*71b0*/  F2FP.F16.F32.PACK_AB R68, R9, R8 ;  /* 0x000000080944723e */ /* 0x000fe200000000ff */
[C---:B------:R-:W-:Y:S01]  /*71c0*/  FFMA R10, R41.reuse, R43, R10 ;  /* 0x0000002b290a7223 */ /* 0x040fe2000000000a */
[--C-:B------:R-:W-:Y:S02]  /*71d0*/  HADD2.F32 R43, -RZ, R58.reuse.H0_H0 ;  /* 0x2000003aff2b7230 */ /* 0x100fe40000004100 */
        /* <DEDUP_REMOVED lines=11> */
[--C-:B------:R-:W-:Y:S02]  /*7290*/  HADD2.F32 R43, -RZ, R64.reuse.H0_H0 ;  /* 0x20000040ff2b7230 */ /* 0x100fe40000004100 */
[C---:B------:R-:W-:Y:S01]  /*72a0*/  FFMA R14, R41.reuse, R45, R14 ;  /* 0x0000002d290e7223 */ /* 0x040fe2000000000e */
[C---:B------:R-:W-:Y:S01]  /*72b0*/  FMUL R16, R38.reuse, R20 ;  /* 0x0000001426107220 */ /* 0x040fe20000400000 */
        /* <DEDUP_REMOVED lines=17> */
[C---:B------:R-:W-:Y:S01]  /*73d0*/  FFMA R20, R41.reuse, R40, R20 ;  /* 0x0000002829147223 */ /* 0x040fe20000000014 */
[C---:B------:R-:W-:Y:S01]  /*73e0*/  FFMA R21, R41.reuse, R42, R21 ;  /* 0x0000002a29157223 */ /* 0x040fe20000000015 */
[----:B------:R-:W-:Y:S02]  /*73f0*/  HADD2.F32 R40, -RZ, R67.H1_H1 ;  /* 0x30000043ff287230 */ /* 0x000fe40000004100 */
[----:B------:R-:W-:Y:S01]  /*7400*/  FFMA R22, R41, R43, R22 ;  /* 0x0000002b29167223 */ /* 0x000fe20000000016 */
[C---:B------:R-:W-:Y:S01]  /*7410*/  FMUL R27, R38.reuse, R27 ;  /* 0x0000001b261b7220 */ /* 0x040fe20000400000 */
[--C-:B------:R-:W-:Y:S02]  /*7420*/  HADD2.F32 R43, -RZ, R72.reuse.H0_H0 ;  /* 0x20000048ff2b7230 */ /* 0x100fe40000004100 */
[C---:B------:R-:W-:Y:S01]  /*7430*/  FMUL R24, R38.reuse, R28 ;  /* 0x0000001c26187220 */ /* 0x040fe20000400000 */
[----:B------:R-:W-:Y:S02]  /*7440*/  HADD2.F32 R42, -RZ, R72.H1_H1 ;  /* 0x30000048ff2a7230 */ /* 0x000fe40000004100 */
[C---:B------:R-:W-:Y:S01]  /*7450*/  FMUL R25, R38.reuse, R29 ;  /* 0x0000001d26197220 */ /* 0x040fe20000400000 */
[--C-:B------:R-:W-:Y:S01]  /*7460*/  HADD2.F32 R45, -RZ, R73.reuse.H0_H0 ;  /* 0x20000049ff2d7230 */ /* 0x100fe20000004100 */
[----:B------:R-:W-:Y:S01]  /*7470*/  F2FP.F16.F32.PACK_AB R70, R13, R12 ;  /* 0x0000000c0d46723e */ /* 0x000fe200000000ff */
[C---:B------:R-:W-:Y:S01]  /*7480*/  FMUL R26, R38.reuse, R30 ;  /* 0x0000001e261a7220 */ /* 0x040fe20000400000 */
[----:B------:R-:W-:Y:S01]  /*7490*/  F2FP.F16.F32.PACK_AB R71, R19, R14 ;  /* 0x0000000e1347723e */ /* 0x000fe200000000ff */
[C---:B------:R-:W-:Y:S01]  /*74a0*/  FFMA R27, R41.reuse, R40, R27 ;  /* 0x00000028291b7223 */ /* 0x040fe2000000001b */
[C---:B------:R-:W-:Y:S01]  /*74b0*/  FFMA R24, R41.reuse, R43, R24 ;  /* 0x0000002b29187223 */ /* 0x040fe20000000018 */
[----:B------:R-:W-:Y:S02]  /*74c0*/  HADD2.F32 R40, -RZ, R73.H1_H1 ;  /* 0x30000049ff287230 */ /* 0x000fe40000004100 */
[C---:B------:R-:W-:Y:S01]  /*74d0*/  FFMA R25, R41.reuse, R42, R25 ;  /* 0x0000002a29197223 */ /* 0x040fe20000000019 */
[----:B------:R1:W-:Y:S01]  /*74e0*/  STS.128 [R92+0x2010], R68 ;  /* 0x002010445c007388 */ /* 0x0003e20000000c00 */
[C---:B------:R-:W-:Y:S01]  /*74f0*/  FMUL R31, R38.reuse, R31 ;  /* 0x0000001f261f7220 */ /* 0x040fe20000400000 */
[--C-:B------:R-:W-:Y:S02]  /*7500*/  HADD2.F32 R43, -RZ, R74.reuse.H0_H0 ;  /* 0x2000004aff2b7230 */ /* 0x100fe40000004100 */
[C---:B------:R-:W-:Y:S01]  /*7510*/  FFMA R26, R41.reuse, R45, R26 ;  /* 0x0000002d291a7223 */ /* 0x040fe2000000001a */
        /* <DEDUP_REMOVED lines=30> */
[----:B------:R-:W-:Y:S02]  /*7700*/  UIADD3 UR9, UPT, UPT, UR49, 0x20, URZ ;  /* 0x0000002031097890 */ /* 0x000fe4000fffe0ff */
[----:B------:R-:W-:Y:S01]  /*7710*/  UIADD3 UR8, UPT, UPT, UR44, 0x2200, URZ ;  /* 0x000022002c087890 */ /* 0x000fe2000fffe0ff */
[----:B------:R-:W-:Y:S01]  /*7720*/  UMOV UR10, UR50 ;  /* 0x00000032000a7c82 */ /* 0x000fe20008000000 */
[----:B------:R-:W-:Y:S01]  /*7730*/  UMOV UR11, UR36 ;  /* 0x00000024000b7c82 */ /* 0x000fe20008000000 */
[----:B---3--:R-:W-:Y:S04]  /*7740*/  UIADD3 UR4, UP0, UPT, UR6, 0x680, URZ ;  /* 0x0000068006047890 */ /* 0x008fe8000ff1e0ff */
[----:B------:R-:W-:Y:S09]  /*7750*/  UIADD3.X UR5, UPT, UPT, URZ, UR7, URZ, UP0, !UPT ;  /* 0x00000007ff057290 */ /* 0x000ff200087fe4ff */
[----:B------:R3:W-:Y:S01]  /*7760*/  UTMASTG.3D [UR8], [UR4] ;  /* 0x00000008040073b5 */ /* 0x0007e20008010000 */
[----:B------:R0:W-:Y:S01]  /*7770*/  UTMACMDFLUSH ;  /* 0x00000000000079b7 */ /* 0x0001e20000000000 */
[----:B---3--:R-:W-:Y:S04]  /*7780*/  DEPBAR.LE SB0, 0x1 ;  /* 0x000080400000791a */ /* 0x008fe80000000000 */
.L_x_116:
[----:B------:R-:W-:Y:S05]  /*7790*/  BSYNC.RECONVERGENT B0 ;  /* 0x0000000000007941 */ /* 0x000fea0003800200 */
.L_x_115:
[----:B------:R-:W-:Y:S01]  /*77a0*/  BAR.SYNC.DEFER_BLOCKING 0x1, 0x80 ;  /* 0x0042000000007b1d */ /* 0x000fe20000010000 */
[----:B------:R-:W-:Y:S04]  /*77b0*/  UIADD3 UR4, UPT, UPT, UR46, 0x1, URZ ;  /* 0x000000012e047890 */ /* 0x000fe8000fffe0ff */
[----:B------:R-:W-:Y:S04]  /*77c0*/  UISETP.NE.AND UP0, UPT, UR4, 0x4, UPT ;  /* 0x000000040400788c */ /* 0x000fe8000bf05270 */
[----:B------:R-:W-:Y:S01]  /*77d0*/  USEL UR45, UR4, URZ, UP0 ;  /* 0x000000ff042d7287 */ /* 0x000fe20008000000 */
[----:B------:R3:W-:Y:S01]  /*77e0*/  @P6 SYNCS.ARRIVE.TRANS64.RED.A1T0 RZ, [R61+URZ], RZ ;  /* 0x000000ff3dff69a7 */ /* 0x0007e200081004ff */
[----:B------:R-:W-:Y:S01]  /*77f0*/  BSSY B1, `(.L_x_117) ;  /* 0x0000017000017945 */ /* 0x000fe20003800000 */
[----:B------:R-:W4:Y:S02]  /*7800*/  @P6 SYNCS.PHASECHK.TRANS64.TRYWAIT P0, [R62+URZ+0x50], R63 ;  /* 0x0000503f3e0065a7 */ /* 0x000f2400080011ff */
[----:B----4-:R-:W-:Y:S01]  /*7810*/  @P6 SEL R47, RZ, 0x1, !P0 ;  /* 0x00000001ff2f6807 */ /* 0x010fe20004000000 */
[----:B---3--:R-:W-:Y:S06]  /*7820*/  @!P6 BRA `(.L_x_118) ;  /* 0x00000000004ce947 */ /* 0x008fec0003800000 */
        /* <DEDUP_REMOVED lines=9> */
[----:B------:R-:W-:Y:S04]  /*78c0*/  SHF.L.U32 R5, R90, 0x1f, RZ ;  /* 0x0000001f5a057819 */ /* 0x000fe800000006ff */
[----:B------:R-:W3:Y:S02]  /*78d0*/  SYNCS.PHASECHK.TRANS64.TRYWAIT P0, [R62+URZ+0x50], R5 ;  /* 0x000050053e0075a7 */ /* 0x000ee400080011ff */
[----:B---3--:R-:W-:Y:S05]  /*78e0*/  @!P0 BRA `(.L_x_121) ;  /* 0x00000024008c8947 */ /* 0x008fea0003800000 */
.L_x_120:
[----:B------:R-:W-:Y:S05]  /*78f0*/  BSYNC B0 ;  /* 0x0000000000007941 */ /* 0x000fea0003800000 */
.L_x_119:
[----:B------:R-:W-:Y:S02]  /*7900*/  ISETP.NE.AND P0, PT, R60, RZ, PT ;  /* 0x000000ff3c00720c */ /* 0x000fe40003f05270 */
[----:B------:R-:W-:Y:S11]  /*7910*/  IADD3 R46, PT, PT, R46, 0x1, RZ ;  /* 0x000000012e2e7810 */ /* 0x000ff60007ffe0ff */
[----:B------:R4:W1:Y:S04]  /*7920*/  @P0 LDS.128 R48, [R4] ;  /* 0x0000000004300984 */ /* 0x0008680000000c00 */
[----:B------:R4:W1:Y:S04]  /*7930*/  @P0 LDS.128 R56, [R3+0x10] ;  /* 0x0000100003380984 */ /* 0x0008680000000c00 */
[----:B------:R4:W1:Y:S04]  /*7940*/  @P0 LDS.128 R64, [R2+0x20] ;  /* 0x0000200002400984 */ /* 0x0008680000000c00 */
[----:B------:R4:W1:Y:S02]  /*7950*/  @P0 LDS.128 R72, [R0+0x30] ;  /* 0x0000300000480984 */ /* 0x0008640000000c00 */
.L_x_118:
[----:B------:R-:W-:Y:S05]  /*7960*/  BSYNC B1 ;  /* 0x0000000000017941 */ /* 0x000fea0003800000 */
.L_x_117:
[----:B----4-:R-:W-:Y:S05]  /*7970*/  VIADD R0, R39, 0x40 ;  /* 0x0000004027007836 */ /* 0x010fea0000000000 */
        /* <DEDUP_REMOVED lines=9> */
[----:B------:R-:W4:Y:S01]  /*7a10*/  LDCU.64 UR6, c[0x4][0x78] ;  /* 0x01000f00ff0677ac */ /* 0x000f220008000a00 */
[----:B------:R-:W1:Y:S01]  /*7a20*/  LDC.64 R2, c[0x4][R3] ;  /* 0x0100000003027b82 */ /* 0x000e620000000a00 */
[----:B------:R-:W5:Y:S01]  /*7a30*/  LDCU.64 UR4, c[0x4][0x10] ;  /* 0x01000200ff0477ac */ /* 0x000f620008000a00 */
[----:B---3--:R-:W-:Y:S01]  /*7a40*/  MOV R5, UR9 ;  /* 0x0000000900057c02 */ /* 0x008fe20008000f00 */
[----:B------:R-:W-:Y:S01]  /*7a50*/  IMAD.U32 R4, RZ, RZ, UR8 ;  /* 0x00000008ff047e24 */ /* 0x000fe2000f8e00ff */
[----:B----4-:R-:W-:Y:S01]  /*7a60*/  MOV R7, UR7 ;  /* 0x0000000700077c02 */ /* 0x010fe20008000f00 */
[----:B------:R-:W-:Y:S01]  /*7a70*/  IMAD.U32 R6, RZ, RZ, UR6 ;  /* 0x00000006ff067e24 */ /* 0x000fe2000f8e00ff */
[----:B-----5:R-:W-:Y:S01]  /*7a80*/  MOV R11, UR5 ;  /* 0x00000005000b7c02 */ /* 0x020fe20008000f00 */
[----:B------:R-:W-:Y:S02]  /*7a90*/  IMAD.U32 R10, RZ, RZ, UR4 ;  /* 0x00000004ff0a7e24 */ /* 0x000fe4000f8e00ff */
[----:B------:R-:W-:Y:S07]  /*7aa0*/  LEPC R20, `(.L_x_122) ;  /* 0x000000001014794e */ /* 0x000fee0000000000 */
[----:B-12---:R-:W-:Y:S05]  /*7ab0*/  CALL.ABS.NOINC R2 ;  /* 0x0000000002007343 */ /* 0x006fea0003c00000 */
.L_x_122:
        /* <DEDUP_REMOVED lines=12> */
[----:B---3--:R-:W-:Y:S02]  /*7b80*/  LEA R62, R46, UR44, 0x3 ;  /* 0x0000002c2e3e7c11 */ /* 0x008fe4000f8e18ff */
[----:B------:R-:W1:Y:S02]  /*7b90*/  LDTM.x32 R4, tmem[UR4+0x40] ;  /* 0x00004004000479ee */ /* 0x000e6400082c0000 */
        /* <DEDUP_REMOVED lines=133> */
.L_x_124:
[----:B------:R-:W-:Y:S05]  /*83f0*/  BSYNC.RECONVERGENT B0 ;  /* 0x0000000000007941 */ /* 0x000fea0003800200 */
.L_x_123:
        /* <DEDUP_REMOVED lines=21> */
.L_x_128:
[----:B------:R-:W-:Y:S05]  /*8550*/  BSYNC B0 ;  /* 0x0000000000007941 */ /* 0x000fea0003800000 */
.L_x_127:
[----:B------:R-:W-:Y:S11]  /*8560*/  ISETP.NE.AND P0, PT, R60, RZ, PT ;  /* 0x000000ff3c00720c */ /* 0x000ff60003f05270 */
[----:B------:R-:W-:Y:S02]  /*8570*/  @!UPT UIADD3 URZ, UPT, UPT, URZ, URZ, URZ ;  /* 0x000000fffffff290 */ /* 0x000fe4000fffe0ff */
[----:B------:R4:W1:Y:S04]  /*8580*/  @P0 LDS.128 R48, [R3] ;  /* 0x0000000003300984 */ /* 0x0008680000000c00 */
[----:B------:R4:W1:Y:S04]  /*8590*/  @P0 LDS.128 R56, [R2+0x10] ;  /* 0x0000100002380984 */ /* 0x0008680000000c00 */
[----:B------:R4:W1:Y:S04]  /*85a0*/  @P0 LDS.128 R64, [R0+0x20] ;  /* 0x0000200000400984 */ /* 0x0008680000000c00 */
[----:B------:R4:W1:Y:S02]  /*85b0*/  @P0 LDS.128 R72, [R46+0x30] ;  /* 0x000030002e480984 */ /* 0x0008640000000c00 */
.L_x_126:
[----:B------:R-:W-:Y:S05]  /*85c0*/  BSYNC B1 ;  /* 0x0000000000017941 */ /* 0x000fea0003800000 */
.L_x_125:
        /* <DEDUP_REMOVED lines=21> */
.L_x_130:
[----:B------:R-:W-:Y:S01]  /*8720*/  ISETP.NE.AND P0, PT, R95, RZ, PT ;  /* 0x000000ff5f00720c */ /* 0x000fe20003f05270 */
[----:B------:R-:W-:Y:S05]  /*8730*/  WARPSYNC.ALL ;  /* 0x0000000000007948 */ /* 0x000fea0003800000 */
[----:B------:R-:W-:Y:S01]  /*8740*/  R2UR UR4, R39 ;  /* 0x00000000270472ca */ /* 0x000fe200000e0000 */
[--C-:B-1----:R-:W-:Y:S01]  /*8750*/  HADD2.F32 R40, -RZ, R48.reuse.H0_H0 ;  /* 0x20000030ff287230 */ /* 0x102fe20000004100 */
[----:B------:R-:W-:Y:S01]  /*8760*/  R2UR UR5, R99 ;  /* 0x00000000630572ca */ /* 0x000fe200000e0000 */
[----:B------:R-:W-:Y:S01]  /*8770*/  HADD2.F32 R42, -RZ, R48.H1_H1 ;  /* 0x30000030ff2a7230 */ /* 0x000fe20000004100 */
[----:B------:R-:W-:Y:S01]  /*8780*/  BSSY.RECONVERGENT B0, `(.L_x_131) ;  /* 0x000008a000007945 */ /* 0x000fe20003800200 */
[--C-:B------:R-:W-:Y:S02]  /*8790*/  HADD2.F32 R43, -RZ, R49.reuse.H0_H0 ;  /* 0x20000031ff2b7230 */ /* 0x100fe40000004100 */
[----:B------:R-:W-:Y:S02]  /*87a0*/  HADD2.F32 R44, -RZ, R49.H1_H1 ;  /* 0x30000031ff2c7230 */ /* 0x000fe40000004100 */
[--C-:B------:R-:W-:Y:S02]  /*87b0*/  HADD2.F32 R45, -RZ, R50.reuse.H0_H0 ;  /* 0x20000032ff2d7230 */ /* 0x100fe40000004100 */
[----:B------:R-:W-:Y:S02]  /*87c0*/  HADD2.F32 R46, -RZ, R50.H1_H1 ;  /* 0x30000032ff2e7230 */ /* 0x000fe40000004100 */
[----:B---3--:R-:W1:Y:S01]  /*87d0*/  LDTM.x32 R4, tmem[UR4+0x60] ;  /* 0x00006004000479ee */ /* 0x008e6200082c0000 */
[----:B------:R-:W-:Y:S01]  /*87e0*/  NOP ;  /* 0x0000000000007918 */ /* 0x000fe20000000000 */
[----:B------:R-:W-:Y:S01]  /*87f0*/  UIADD3 UR4, UPT, UPT, UR5, 0xe0, URZ ;  /* 0x000000e005047890 */ /* 0x000fe2000fffe0ff */
[--C-:B------:R-:W-:Y:S02]  /*8800*/  HADD2.F32 R47, -RZ, R51.reuse.H0_H0 ;  /* 0x20000033ff2f7230 */ /* 0x100fe40000004100 */
[----:B------:R-:W-:Y:S01]  /*8810*/  HADD2.F32 R49, -RZ, R51.H1_H1 ;  /* 0x30000033ff317230 */ /* 0x000fe20000004100 */
[----:B------:R-:W-:Y:S01]  /*8820*/  UPRMT UR4, UR47, 0x654, UR4 ;  /* 0x000006542f047896 */ /* 0x000fe20008000004 */
[--C-:B------:R-:W-:Y:S02]  /*8830*/  HADD2.F32 R48, -RZ, R56.reuse.H0_H0 ;  /* 0x20000038ff307230 */ /* 0x100fe40000004100 */
[----:B------:R-:W-:Y:S02]  /*8840*/  HADD2.F32 R51, -RZ, R56.H1_H1 ;  /* 0x30000038ff337230 */ /* 0x000fe40000004100 */
[--C-:B------:R-:W-:Y:S02]  /*8850*/  HADD2.F32 R50, -RZ, R57.reuse.H0_H0 ;  /* 0x20000039ff327230 */ /* 0x100fe40000004100 */
[----:B------:R-:W-:Y:S02]  /*8860*/  HADD2.F32 R52, -RZ, R57.H1_H1 ;  /* 0x30000039ff347230 */ /* 0x000fe40000004100 */
[----:B-1----:R-:W-:Y:S01]  /*8870*/  SYNCS.ARRIVE.TRANS64.RED.A1T0 RZ, [UR4], RZ ;  /* 0x000000ffffff79a7 */ /* 0x002fe20008100404 */
[--C-:B------:R-:W-:Y:S02]  /*8880*/  HADD2.F32 R53, -RZ, R58.reuse.H0_H0 ;  /* 0x2000003aff357230 */ /* 0x100fe40000004100 */
[----:B------:R-:W-:Y:S02]  /*8890*/  HADD2.F32 R54, -RZ, R58.H1_H1 ;  /* 0x3000003aff367230 */ /* 0x000fe40000004100 */
[--C-:B------:R-:W-:Y:S02]  /*88a0*/  HADD2.F32 R55, -RZ, R59.reuse.H0_H0 ;  /* 0x2000003bff377230 */ /* 0x100fe40000004100 */
[----:B------:R-:W-:Y:S02]  /*88b0*/  HADD2.F32 R56, -RZ, R59.H1_H1 ;  /* 0x3000003bff387230 */ /* 0x000fe40000004100 */
[C---:B------:R-:W-:Y:S01]  /*88c0*/  FMUL R4, R38.reuse, R4 ;  /* 0x0000000426047220 */ /* 0x040fe20000400000 */
[C---:B------:R-:W-:Y:S01]  /*88d0*/  FMUL R5, R38.reuse, R5 ;  /* 0x0000000526057220 */ /* 0x040fe20000400000 */
[C---:B------:R-:W-:Y:S01]  /*88e0*/  FMUL R6, R38.reuse, R6 ;  /* 0x0000000626067220 */ /* 0x040fe20000400000 */
[C---:B------:R-:W-:Y:S01]  /*88f0*/  FMUL R7, R38.reuse, R7 ;  /* 0x0000000726077220 */ /* 0x040fe20000400000 */
[C---:B------:R-:W-:Y:S01]  /*8900*/  FFMA R4, R41.reuse, R40, R4 ;  /* 0x0000002829047223 */ /* 0x040fe20000000004 */
[C---:B------:R-:W-:Y:S01]  /*8910*/  FFMA R5, R41.reuse, R42, R5 ;  /* 0x0000002a29057223 */ /* 0x040fe20000000005 */
[C---:B------:R-:W-:Y:S01]  /*8920*/  FFMA R6, R41.reuse, R43, R6 ;  /* 0x0000002b29067223 */ /* 0x040fe20000000006 */
[----:B------:R-:W-:Y:S01]  /*8930*/  FFMA R7, R41, R44, R7 ;  /* 0x0000002c29077223 */ /* 0x000fe20000000007 */
[C---:B------:R-:W-:Y:S01]  /*8940*/  FMUL R8, R38.reuse, R8 ;  /* 0x0000000826087220 */ /* 0x040fe20000400000 */
[C---:B------:R-:W-:Y:S01]  /*8950*/  FMUL R9, R38.reuse, R9 ;  /* 0x0000000926097220 */ /* 0x040fe20000400000 */
[----:B------:R-:W-:Y:S01]  /*8960*/  F2FP.F16.F32.PACK_AB R100, R5, R4 ;  /* 0x000000040564723e */ /* 0x000fe200000000ff */
[C---:B------:R-:W-:Y:S01]  /*8970*/  FMUL R0, R38.reuse, R10 ;  /* 0x0000000a26007220 */ /* 0x040fe20000400000 */
[----:B------:R-:W-:Y:S01]  /*8980*/  F2FP.F16.F32.PACK_AB R101, R7, R6 ;  /* 0x000000060765723e */ /* 0x000fe200000000ff */
[C---:B------:R-:W-:Y:S01]  /*8990*/  FFMA R8, R41.reuse, R45, R8 ;  /* 0x0000002d29087223 */ /* 0x040fe20000000008 */
[C---:B------:R-:W-:Y:S01]  /*89a0*/  FFMA R9, R41.reuse, R46, R9 ;  /* 0x0000002e29097223 */ /* 0x040fe20000000009 */
[----:B------:R-:W-:Y:S01]  /*89b0*/  FFMA R0, R41, R47, R0 ;  /* 0x0000002f29007223 */ /* 0x000fe20000000000 */
[C---:B------:R-:W-:Y:S01]  /*89c0*/  FMUL R2, R38.reuse, R11 ;  /* 0x0000000b26027220 */ /* 0x040fe20000400000 */
[C---:B------:R-:W-:Y:S01]  /*89d0*/  FMUL R3, R38.reuse, R12 ;  /* 0x0000000c26037220 */ /* 0x040fe20000400000 */
[C---:B------:R-:W-:Y:S01]  /*89e0*/  FMUL R10, R38.reuse, R13 ;  /* 0x0000000d260a7220 */ /* 0x040fe20000400000 */
[----:B------:R-:W-:Y:S01]  /*89f0*/  F2FP.F16.F32.PACK_AB R102, R9, R8 ;  /* 0x000000080966723e */ /* 0x000fe200000000ff */
[C---:B------:R-:W-:Y:S01]  /*8a00*/  FFMA R2, R41.reuse, R49, R2 ;  /* 0x0000003129027223 */ /* 0x040fe20000000002 */
[C---:B------:R-:W-:Y:S01]  /*8a10*/  FFMA R3, R41.reuse, R48, R3 ;  /* 0x0000003029037223 */ /* 0x040fe20000000003 */
[C---:B------:R-:W-:Y:S01]  /*8a20*/  FFMA R10, R41.reuse, R51, R10 ;  /* 0x00000033290a7223 */ /* 0x040fe2000000000a */
[C---:B------:R-:W-:Y:S01]  /*8a30*/  FMUL R11, R38.reuse, R14 ;  /* 0x0000000e260b7220 */ /* 0x040fe20000400000 */
[C---:B------:R-:W-:Y:S01]  /*8a40*/  FMUL R15, R38.reuse, R15 ;  /* 0x0000000f260f7220 */ /* 0x040fe20000400000 */
[C---:B------:R-:W-:Y:S01]  /*8a50*/  FMUL R12, R38.reuse, R16 ;  /* 0x00000010260c7220 */ /* 0x040fe20000400000 */
[C---:B------:R-:W-:Y:S01]  /*8a60*/  FMUL R13, R38.reuse, R17 ;  /* 0x00000011260d7220 */ /* 0x040fe20000400000 */
[C---:B------:R-:W-:Y:S01]  /*8a70*/  FFMA R11, R41.reuse, R50, R11 ;  /* 0x00000032290b7223 */ /* 0x040fe2000000000b */
[C---:B------:R-:W-:Y:S01]  /*8a80*/  FMUL R14, R38.reuse, R18 ;  /* 0x00000012260e7220 */ /* 0x040fe20000400000 */
[C---:B------:R-:W-:Y:S01]  /*8a90*/  FFMA R15, R41.reuse, R52, R15 ;  /* 0x00000034290f7223 */ /* 0x040fe2000000000f */
[--C-:B------:R-:W-:Y:S02]  /*8aa0*/  HADD2.F32 R57, -RZ, R64.reuse.H0_H0 ;  /* 0x20000040ff397230 */ /* 0x100fe40000004100 */
[----:B------:R-:W-:Y:S01]  /*8ab0*/  FMUL R19, R38, R19 ;  /* 0x0000001326137220 */ /* 0x000fe20000400000 */
[----:B------:R-:W-:Y:S01]  /*8ac0*/  F2FP.F16.F32.PACK_AB R103, R2, R0 ;  /* 0x000000000267723e */ /* 0x000fe200000000ff */
[C---:B------:R-:W-:Y:S01]  /*8ad0*/  FFMA R12, R41.reuse, R53, R12 ;  /* 0x00000035290c7223 */ /* 0x040fe2000000000c */
[----:B------:R-:W-:Y:S02]  /*8ae0*/  HADD2.F32 R58, -RZ, R64.H1_H1 ;  /* 0x30000040ff3a7230 */ /* 0x000fe40000004100 */
[C---:B------:R-:W-:Y:S01]  /*8af0*/  FMUL R16, R38.reuse, R20 ;  /* 0x0000001426107220 */ /* 0x040fe20000400000 */
[C---:B------:R-:W-:Y:S01]  /*8b00*/  FFMA R13, R41.reuse, R54, R13 ;  /* 0x00000036290d7223 */ /* 0x040fe2000000000d */
[----:B------:R1:W-:Y:S01]  /*8b10*/  STS.128 [R93+0x6000], R100 ;  /* 0x006000645d007388 */ /* 0x0003e20000000c00 */
[--C-:B------:R-:W-:Y:S02]  /*8b20*/  HADD2.F32 R59, -RZ, R65.reuse.H0_H0 ;  /* 0x20000041ff3b7230 */ /* 0x100fe40000004100 */
[C---:B------:R-:W-:Y:S01]  /*8b30*/  FMUL R17, R38.reuse, R21 ;  /* 0x0000001526117220 */ /* 0x040fe20000400000 */
[C---:B------:R-:W-:Y:S01]  /*8b40*/  FFMA R14, R41.reuse, R55, R14 ;  /* 0x00000037290e7223 */ /* 0x040fe2000000000e */
[----:B------:R-:W-:Y:S02]  /*8b50*/  HADD2.F32 R60, -RZ, R65.H1_H1 ;  /* 0x30000041ff3c7230 */ /* 0x000fe40000004100 */
[C---:B------:R-:W-:Y:S01]  /*8b60*/  FMUL R18, R38.reuse, R22 ;  /* 0x0000001626127220 */ /* 0x040fe20000400000 */
[C---:B------:R-:W-:Y:S01]  /*8b70*/  FFMA R19, R41.reuse, R56, R19 ;  /* 0x0000003829137223 */ /* 0x040fe20000000013 */
        /* <DEDUP_REMOVED lines=13> */
[----:B------:R-:W-:Y:S01]  /*8c50*/  FMUL R27, R38, R27 ;  /* 0x0000001b261b7220 */ /* 0x000fe20000400000 */
[----:B------:R-:W-:Y:S01]  /*8c60*/  F2FP.F16.F32.PACK_AB R104, R10, R3 ;  /* 0x000000030a68723e */ /* 0x000fe200000000ff */
[----:B------:R-:W-:Y:S01]  /*8c70*/  FFMA R20, R41, R61, R20 ;  /* 0x0000003d29147223 */ /* 0x000fe20000000014 */
[----:B------:R-:W-:Y:S01]  /*8c80*/  F2FP.F16.F32.PACK_AB R105, R15, R11 ;  /* 0x0000000b0f69723e */ /* 0x000fe200000000ff */
[----:B------:R-:W-:Y:S01]  /*8c90*/  HADD2.F32 R66, -RZ, R72.H1_H1 ;  /* 0x30000048ff427230 */ /* 0x000fe20000004100 */
[----:B------:R-:W-:Y:S01]  /*8ca0*/  F2FP.F16.F32.PACK_AB R106, R13, R12 ;  /* 0x0000000c0d6a723e */ /* 0x000fe200000000ff */
[C---:B------:R-:W-:Y:S01]  /*8cb0*/  FMUL R24, R38.reuse, R28 ;  /* 0x0000001c26187220 */ /* 0x040fe20000400000 */
[----:B------:R-:W-:Y:S01]  /*8cc0*/  F2FP.F16.F32.PACK_AB R107, R19, R14 ;  /* 0x0000000e136b723e */ /* 0x000fe200000000ff */
[C---:B------:R-:W-:Y:S01]  /*8cd0*/  FFMA R21, R41.reuse, R62, R21 ;  /* 0x0000003e29157223 */ /* 0x040fe20000000015 */
[--C-:B------:R-:W-:Y:S02]  /*8ce0*/  HADD2.F32 R67, -RZ, R73.reuse.H0_H0 ;  /* 0x20000049ff437230 */ /* 0x100fe40000004100 */
[C---:B------:R-:W-:Y:S01]  /*8cf0*/  FMUL R25, R38.reuse, R29 ;  /* 0x0000001d26197220 */ /* 0x040fe20000400000 */
[C---:B------:R-:W-:Y:S01]  /*8d00*/  FFMA R22, R41.reuse, R63, R22 ;  /* 0x0000003f29167223 */ /* 0x040fe20000000016 */
[----:B------:R1:W-:Y:S01]  /*8d10*/  STS.128 [R92+0x6010], R104 ;  /* 0x006010685c007388 */ /* 0x0003e20000000c00 */
        /* <DEDUP_REMOVED lines=48> */
.L_x_132:
[----:B------:R-:W-:Y:S05]  /*9020*/  BSYNC.RECONVERGENT B0 ;  /* 0x0000000000007941 */ /* 0x000fea0003800200 */
.L_x_131:
[----:B------:R-:W-:Y:S01]  /*9030*/  BAR.SYNC.DEFER_BLOCKING 0x1, 0x80 ;  /* 0x0042000000007b1d */ /* 0x000fe20000010000 */
[----:B------:R-:W-:Y:S01]  /*9040*/  UISETP.NE.AND UP0, UPT, UR52, -0x4, UPT ;  /* 0xfffffffc3400788c */ /* 0x000fe2000bf05270 */
[----:B------:R-:W-:Y:S08]  /*9050*/  IADD3 R0, PT, PT, R36, 0x1, RZ ;  /* 0x0000000124007810 */ /* 0x000ff00007ffe0ff */
[----:B------:R-:W-:Y:S05]  /*9060*/  BRA.U !UP0, `(.L_x_133) ;  /* 0x0000000108287547 */ /* 0x000fea000b800000 */
[----:B------:R-:W-:Y:S01]  /*9070*/  ISETP.NE.AND P0, PT, R98, RZ, PT ;  /* 0x000000ff6200720c */ /* 0x000fe20003f05270 */
[----:B------:R-:W-:Y:S01]  /*9080*/  IMAD.U32 R3, RZ, RZ, UR46 ;  /* 0x0000002eff037e24 */ /* 0x000fe2000f8e00ff */
[----:B------:R-:W-:Y:S01]  /*9090*/  UIADD3 UR4, UPT, UPT, UR46, 0x1, URZ ;  /* 0x000000012e047890 */ /* 0x000fe2000fffe0ff */
[----:B------:R-:W-:Y:S03]  /*90a0*/  IMAD.U32 R2, RZ, RZ, UR47 ;  /* 0x0000002fff027e24 */ /* 0x000fe6000f8e00ff */
[----:B------:R-:W-:Y:S04]  /*90b0*/  UISETP.NE.AND UP0, UPT, UR4, 0x4, UPT ;  /* 0x000000040400788c */ /* 0x000fe8000bf05270 */
[----:B------:R-:W-:Y:S03]  /*90c0*/  USEL UR46, UR4, URZ, UP0 ;  /* 0x000000ff042e7287 */ /* 0x000fe60008000000 */
[----:B------:R-:W-:Y:S05]  /*90d0*/  @P0 LEA R3, R3, UR44, 0x3 ;  /* 0x0000002c03030c11 */ /* 0x000fea000f8e18ff */
[----:B------:R-:W-:Y:S05]  /*90e0*/  @P0 VIADD R3, R3, 0x70 ;  /* 0x0000007003030836 */ /* 0x000fea0000000000 */
[----:B------:R-:W-:Y:S04]  /*90f0*/  @P0 PRMT R2, R2, 0x654, R3 ;  /* 0x0000065402020816 */ /* 0x000fe80000000003 */
[----:B------:R3:W-:Y:S03]  /*9100*/  @P0 SYNCS.ARRIVE.TRANS64.RED.A1T0 RZ, [R2+URZ], RZ ;  /* 0x000000ff02ff09a7 */ /* 0x0007e600081004ff */
.L_x_133:
[----:B------:R-:W-:Y:S01]  /*9110*/  R2UR UR4, R82 ;  /* 0x00000000520472ca */ /* 0x000fe200000e0000 */
[----:B------:R-:W-:Y:S01]  /*9120*/  UISETP.NE.AND UP0, UPT, UR62, URZ, UPT ;  /* 0x000000ff3e00728c */ /* 0x000fe2000bf05270 */
[----:B------:R-:W-:Y:S01]  /*9130*/  ISETP.NE.AND P0, PT, R86, 0x2, PT ;  /* 0x000000025600780c */ /* 0x000fe20003f05270 */
[----:B------:R-:W-:Y:S01]  /*9140*/  UIADD3 UR20, UPT, UPT, UR37, UR63, URZ ;  /* 0x0000003f25147290 */ /* 0x000fe2000fffe0ff */
[----:B------:R-:W-:Y:S01]  /*9150*/  ISETP.NE.AND P1, PT, R0, 0x4, PT ;  /* 0x000000040000780c */ /* 0x000fe20003f25270 */
[----:B------:R-:W-:Y:S01]  /*9160*/  UIADD3 UR52, UPT, UPT, UR52, 0x4, URZ ;  /* 0x0000000434347890 */ /* 0x000fe2000fffe0ff */
[----:B------:R-:W-:Y:S01]  /*9170*/  SEL R3, RZ, 0x1, P0 ;  /* 0x00000001ff037807 */ /* 0x000fe20000000000 */
[----:B------:R-:W-:Y:S01]  /*9180*/  UMOV UR36, UR61 ;  /* 0x0000003d00247c82 */ /* 0x000fe20008000000 */
[----:B---3--:R-:W-:Y:S02]  /*9190*/  SEL R2, RZ, 0x1, P1 ;  /* 0x00000001ff027807 */ /* 0x008fe40000800000 */
[----:B------:R-:W-:Y:S02]  /*91a0*/  LOP3.LUT R88, R88, R3, RZ, 0x3c, !PT ;  /* 0x0000000358587212 */ /* 0x000fe400078e3cff */
[----:B------:R-:W-:Y:S01]  /*91b0*/  LOP3.LUT R89, R89, R2, RZ, 0x3c, !PT ;  /* 0x0000000259597212 */ /* 0x000fe200078e3cff */
[----:B------:R-:W-:Y:S01]  /*91c0*/  UIADD3 UR16, UPT, UPT, UR38, UR4, URZ ;  /* 0x0000000426107290 */ /* 0x000fe2000fffe0ff */
[----:B------:R-:W-:Y:S02]  /*91d0*/  SEL R86, R86, RZ, P0 ;  /* 0x000000ff56567207 */ /* 0x000fe40000000000 */
[----:B------:R-:W-:Y:S01]  /*91e0*/  SEL R36, R0, RZ, P1 ;  /* 0x000000ff00247207 */ /* 0x000fe20000800000 */
[----:B------:R-:W-:Y:S08]  /*91f0*/  BRA.U UP0, `(.L_x_134) ;  /* 0xffffffbd00dc7547 */ /* 0x000ff0000b83ffff */
[----:B------:R-:W-:-:S13]  /*9200*/  R2UR UR4, R83 ;  /* 0x00000000530472ca */ /* 0x000fda00000e0000 */
[----:B------:R-:W-:-:S09]  /*9210*/  UISETP.NE.AND UP0, UPT, UR4, URZ, UPT ;  /* 0x000000ff0400728c */ /* 0x000fd2000bf05270 */
[----:B------:R-:W-:Y:S05]  /*9220*/  BRA.U !UP0, `(.L_x_135) ;  /* 0x0000000108487547 */ /* 0x000fea000b800000 */
[----:B------:R-:W3:Y:S02]  /*9230*/  LDCU.64 UR4, c[0x0][0x890] ;  /* 0x00011200ff0477ac */ /* 0x000ee40008000a00 */
[----:B---3--:R-:W-:-:S04]  /*9240*/  UISETP.NE.U32.AND UP0, UPT, UR4, URZ, UPT ;  /* 0x000000ff0400728c */ /* 0x008fc8000bf05070 */
[----:B------:R-:W-:-:S09]  /*9250*/  UISETP.NE.AND.EX UP0, UPT, UR5, URZ, UPT, UP0 ;  /* 0x000000ff0500728c */ /* 0x000fd2000bf05300 */
[----:B------:R-:W-:Y:S05]  /*9260*/  BRA.U UP0, `(.L_x_136) ;  /* 0x00000001000c7547 */ /* 0x000fea000b800000 */
[----:B------:R-:W-:-:S13]  /*9270*/  FSETP.NEU.AND P0, PT, R41, RZ, PT ;  /* 0x000000ff2900720b */ /* 0x000fda0003f0d000 */
[----:B------:R-:W-:Y:S05]  /*9280*/  @!P0 EXIT ;  /* 0x000000000000894d */ /* 0x000fea0003800000 */
[----:B------:R-:W-:Y:S05]  /*9290*/  BRA `(.L_x_135) ;  /* 0x00000000002c7947 */ /* 0x000fea0003800000 */
.L_x_136:
[----:B------:R-:W-:Y:S01]  /*92a0*/  ISETP.NE.AND P0, PT, R85, RZ, PT ;  /* 0x000000ff5500720c */ /* 0x000fe20003f05270 */
[----:B------:R-:W-:-:S12]  /*92b0*/  BSSY.RECONVERGENT B0, `(.L_x_135) ;  /* 0x0000009000007945 */ /* 0x000fd80003800200 */
[----:B------:R-:W-:Y:S05]  /*92c0*/  @P0 BRA `(.L_x_137) ;  /* 0x0000000000140947 */ /* 0x000fea0003800000 */
[----:B------:R-:W3:Y:S02]  /*92d0*/  LDCU.64 UR4, c[0x0][0x888] ;  /* 0x00011100ff0477ac */ /* 0x000ee40008000a00 */
[----:B---3--:R-:W-:-:S04]  /*92e0*/  ISETP.NE.U32.AND P0, PT, RZ, UR4, PT ;  /* 0x00000004ff007c0c */ /* 0x008fc8000bf05070 */
[----:B------:R-:W-:-:S13]  /*92f0*/  ISETP.NE.AND.EX P0, PT, RZ, UR5, PT, P0 ;  /* 0x00000005ff007c0c */ /* 0x000fda000bf05300 */
[----:B------:R-:W-:Y:S05]  /*9300*/  @!P0 EXIT ;  /* 0x000000000000894d */ /* 0x000fea0003800000 */
[----:B------:R-:W-:Y:S05]  /*9310*/  BRA `(.L_x_138) ;  /* 0x0000000000087947 */ /* 0x000fea0003800000 */
.L_x_137:
[----:B------:R-:W-:-:S13]  /*9320*/  FSETP.NEU.AND P0, PT, R41, RZ, PT ;  /* 0x000000ff2900720b */ /* 0x000fda0003f0d000 */
[----:B------:R-:W-:Y:S05]  /*9330*/  @!P0 EXIT ;  /* 0x000000000000894d */ /* 0x000fea0003800000 */
.L_x_138:
[----:B------:R-:W-:Y:S05]  /*9340*/  BSYNC.RECONVERGENT B0 ;  /* 0x0000000000007941 */ /* 0x000fea0003800200 */
.L_x_135:
[----:B------:R-:W-:Y:S01]  /*9350*/  ULEA UR4, UR46, UR44, 0x3 ;  /* 0x0000002c2e047291 */ /* 0x000fe2000f8e18ff */
[----:B------:R-:W-:-:S04]  /*9360*/  DEPBAR.LE SB0, 0x0 ;  /* 0x000080000000791a */ /* 0x000fc80000000000 */
[----:B------:R-:W-:-:S04]  /*9370*/  UIADD3 UR4, UPT, UPT, UR4, 0x70, URZ ;  /* 0x0000007004047890 */ /* 0x000fc8000fffe0ff */
[----:B------:R-:W-:-:S09]  /*9380*/  UPRMT UR4, UR47, 0x654, UR4 ;  /* 0x000006542f047896 */ /* 0x000fd20008000004 */
[----:B------:R-:W-:Y:S01]  /*9390*/  SYNCS.ARRIVE.TRANS64.RED.A1T0 RZ, [UR4], RZ ;  /* 0x000000ffffff79a7 */ /* 0x000fe20008100404 */
[----:B------:R-:W-:Y:S05]  /*93a0*/  EXIT ;  /* 0x000000000000794d */ /* 0x000fea0003800000 */
.L_x_24:
[----:B--2---:R2:W3:Y:S02]  /*93b0*/  SYNCS.PHASECHK.TRANS64.TRYWAIT P0, [R3+URZ+0x110], R2 ;  /* 0x00011002030075a7 */ /* 0x0044e400080011ff */
[----:B---3--:R-:W-:Y:S05]  /*93c0*/  @!P0 NANOSLEEP.SYNCS 0x989680 ;  /* 0x009896800000895d */ /* 0x008fea0003900000 */
[----:B------:R-:W3:Y:S02]  /*93d0*/  @!P0 SYNCS.PHASECHK.TRANS64 P0, [R3+URZ+0x110], R2 ;  /* 0x00011002030085a7 */ /* 0x000ee400080010ff */
[----:B---3--:R-:W-:Y:S05]  /*93e0*/  @!P0 BRA `(.L_x_24) ;  /* 0xfffffffc00f08947 */ /* 0x008fea000383ffff */
[----:B------:R-:W-:Y:S05]  /*93f0*/  BRA `(.L_x_139) ;  /* 0xffffff8400347947 */ /* 0x000fea000383ffff */
.L_x_27:
[----:B-1----:R-:W-:-:S07]  /*9400*/  MOV R0, UR33 ;  /* 0x0000002100007c02 */ /* 0x002fce0008000f00 */
.L_x_140:
[----:B-1----:R1:W2:Y:S02]  /*9410*/  SYNCS.PHASECHK.TRANS64.TRYWAIT P0, [R0+URZ+0x28], R3 ;  /* 0x00002803000075a7 */ /* 0x0022a400080011ff */
[----:B--2---:R-:W-:Y:S05]  /*9420*/  @!P0 NANOSLEEP.SYNCS 0x989680 ;  /* 0x009896800000895d */ /* 0x004fea0003900000 */
[----:B------:R-:W2:Y:S02]  /*9430*/  @!P0 SYNCS.PHASECHK.TRANS64 P0, [R0+URZ+0x28], R3 ;  /* 0x00002803000085a7 */ /* 0x000ea400080010ff */
[----:B--2---:R-:W-:Y:S05]  /*9440*/  @!P0 BRA `(.L_x_140) ;  /* 0xfffffffc00f08947 */ /* 0x004fea000383ffff */
[----:B------:R-:W-:Y:S05]  /*9450*/  BRA `(.L_x_26) ;  /* 0xffffff84007c7947 */ /* 0x000fea000383ffff */
.L_x_34:
[----:B-1----:R-:W-:-:S07]  /*9460*/  MOV R0, UR17 ;  /* 0x0000001100007c02 */ /* 0x002fce0008000f00 */
.L_x_141:
[----:B-1----:R1:W2:Y:S02]  /*9470*/  SYNCS.PHASECHK.TRANS64.TRYWAIT P0, [R0+URZ+0x28], R3 ;  /* 0x00002803000075a7 */ /* 0x0022a400080011ff */
[----:B--2---:R-:W-:Y:S05]  /*9480*/  @!P0 NANOSLEEP.SYNCS 0x989680 ;  /* 0x009896800000895d */ /* 0x004fea0003900000 */
[----:B------:R-:W2:Y:S02]  /*9490*/  @!P0 SYNCS.PHASECHK.TRANS64 P0, [R0+URZ+0x28], R3 ;  /* 0x00002803000085a7 */ /* 0x000ea400080010ff */
[----:B--2---:R-:W-:Y:S05]  /*94a0*/  @!P0 BRA `(.L_x_141) ;  /* 0xfffffffc00f08947 */ /* 0x004fea000383ffff */
[----:B------:R-:W-:Y:S05]  /*94b0*/  BRA `(.L_x_33) ;  /* 0xffffff8800387947 */ /* 0x000fea000383ffff */
.L_x_39:
[----:B-1----:R1:W2:Y:S02]  /*94c0*/  SYNCS.PHASECHK.TRANS64.TRYWAIT P0, [R3+URZ+0xa0], R0 ;  /* 0x0000a000030075a7 */ /* 0x0022a400080011ff */
[----:B--2---:R-:W-:Y:S05]  /*94d0*/  @!P0 NANOSLEEP.SYNCS 0x989680 ;  /* 0x009896800000895d */ /* 0x004fea0003900000 */
[----:B------:R-:W2:Y:S02]  /*94e0*/  @!P0 SYNCS.PHASECHK.TRANS64 P0, [R3+URZ+0xa0], R0 ;  /* 0x0000a000030085a7 */ /* 0x000ea400080010ff */
[----:B--2---:R-:W-:Y:S05]  /*94f0*/  @!P0 BRA `(.L_x_39) ;  /* 0xfffffffc00f08947 */ /* 0x004fea000383ffff */
[----:B------:R-:W-:Y:S05]  /*9500*/  BRA `(.L_x_142) ;  /* 0xffffff8800dc7947 */ /* 0x000fea000383ffff */
.L_x_43:
[----:B-1----:R-:W-:-:S07]  /*9510*/  MOV R0, UR4 ;  /* 0x0000000400007c02 */ /* 0x002fce0008000f00 */
.L_x_143:
[----:B-1----:R1:W2:Y:S02]  /*9520*/  SYNCS.PHASECHK.TRANS64.TRYWAIT P0, [R0+URZ], R3 ;  /* 0x00000003000075a7 */ /* 0x0022a400080011ff */
[----:B--2---:R-:W-:Y:S05]  /*9530*/  @!P0 NANOSLEEP.SYNCS 0x989680 ;  /* 0x009896800000895d */ /* 0x004fea0003900000 */
[----:B------:R-:W2:Y:S02]  /*9540*/  @!P0 SYNCS.PHASECHK.TRANS64 P0, [R0+URZ], R3 ;  /* 0x00000003000085a7 */ /* 0x000ea400080010ff */
[----:B--2---:R-:W-:Y:S05]  /*9550*/  @!P0 BRA `(.L_x_143) ;  /* 0xfffffffc00f08947 */ /* 0x004fea000383ffff */
[----:B------:R-:W-:Y:S05]  /*9560*/  BRA `(.L_x_144) ;  /* 0xffffff9000847947 */ /* 0x000fea000383ffff */
.L_x_44:
[----:B------:R-:W-:-:S07]  /*9570*/  MOV R0, UR5 ;  /* 0x0000000500007c02 */ /* 0x000fce0008000f00 */
.L_x_145:
[----:B-1----:R1:W2:Y:S02]  /*9580*/  SYNCS.PHASECHK.TRANS64.TRYWAIT P0, [R0+URZ], R3 ;  /* 0x00000003000075a7 */ /* 0x0022a400080011ff */
[----:B--2---:R-:W-:Y:S05]  /*9590*/  @!P0 NANOSLEEP.SYNCS 0x989680 ;  /* 0x009896800000895d */ /* 0x004fea0003900000 */
[----:B------:R-:W2:Y:S02]  /*95a0*/  @!P0 SYNCS.PHASECHK.TRANS64 P0, [R0+URZ], R3 ;  /* 0x00000003000085a7 */ /* 0x000ea400080010ff */
[----:B--2---:R-:W-:Y:S05]  /*95b0*/  @!P0 BRA `(.L_x_145) ;  /* 0xfffffffc00f08947 */ /* 0x004fea000383ffff */
[----:B------:R-:W-:Y:S05]  /*95c0*/  BRA `(.L_x_146) ;  /* 0xffffff9000907947 */ /* 0x000fea000383ffff */
.L_x_45:
[----:B------:R-:W-:-:S07]  /*95d0*/  MOV R0, UR5 ;  /* 0x0000000500007c02 */ /* 0x000fce0008000f00 */
.L_x_147:
[----:B-1----:R1:W2:Y:S02]  /*95e0*/  SYNCS.PHASECHK.TRANS64.TRYWAIT P0, [R0+URZ], R3 ;  /* 0x00000003000075a7 */ /* 0x0022a400080011ff */
[----:B--2---:R-:W-:Y:S05]  /*95f0*/  @!P0 NANOSLEEP.SYNCS 0x989680 ;  /* 0x009896800000895d */ /* 0x004fea0003900000 */
[----:B------:R-:W2:Y:S02]  /*9600*/  @!P0 SYNCS.PHASECHK.TRANS64 P0, [R0+URZ], R3 ;  /* 0x00000003000085a7 */ /* 0x000ea400080010ff */
[----:B--2---:R-:W-:Y:S05]  /*9610*/  @!P0 BRA `(.L_x_147) ;  /* 0xfffffffc00f08947 */ /* 0x004fea000383ffff */
[----:B------:R-:W-:Y:S05]  /*9620*/  BRA `(.L_x_148) ;  /* 0xffffff90009c7947 */ /* 0x000fea000383ffff */
.L_x_46:
[----:B------:R-:W-:-:S07]  /*9630*/  MOV R0, UR5 ;  /* 0x0000000500007c02 */ /* 0x000fce0008000f00 */
.L_x_149:
[----:B-1----:R1:W2:Y:S02]  /*9640*/  SYNCS.PHASECHK.TRANS64.TRYWAIT P0, [R0+URZ], R3 ;  /* 0x00000003000075a7 */ /* 0x0022a400080011ff */
[----:B--2---:R-:W-:Y:S05]  /*9650*/  @!P0 NANOSLEEP.SYNCS 0x989680 ;  /* 0x009896800000895d */ /* 0x004fea0003900000 */
[----:B------:R-:W2:Y:S02]  /*9660*/  @!P0 SYNCS.PHASECHK.TRANS64 P0, [R0+URZ], R3 ;  /* 0x00000003000085a7 */ /* 0x000ea400080010ff */
[----:B--2---:R-:W-:Y:S05]  /*9670*/  @!P0 BRA `(.L_x_149) ;  /* 0xfffffffc00f08947 */ /* 0x004fea000383ffff */
[----:B------:R-:W-:Y:S05]  /*9680*/  BRA `(.L_x_150) ;  /* 0xffffff9000a87947 */ /* 0x000fea000383ffff */
.L_x_49:
[----:B-1----:R1:W2:Y:S02]  /*9690*/  SYNCS.PHASECHK.TRANS64.TRYWAIT P0, [R2+URZ+0x100], R5 ;  /* 0x00010005020075a7 */ /* 0x0022a400080011ff */
[----:B--2---:R-:W-:Y:S05]  /*96a0*/  @!P0 NANOSLEEP.SYNCS 0x989680 ;  /* 0x009896800000895d */ /* 0x004fea0003900000 */
[----:B------:R-:W2:Y:S02]  /*96b0*/  @!P0 SYNCS.PHASECHK.TRANS64 P0, [R2+URZ+0x100], R5 ;  /* 0x00010005020085a7 */ /* 0x000ea400080010ff */
[----:B--2---:R-:W-:Y:S05]  /*96c0*/  @!P0 BRA `(.L_x_49) ;  /* 0xfffffffc00f08947 */ /* 0x004fea000383ffff */
[----:B------:R-:W-:Y:S05]  /*96d0*/  BRA `(.L_x_151) ;  /* 0xffffff9400047947 */ /* 0x000fea000383ffff */
.L_x_50:
[----:B------:R-:W-:-:S07]  /*96e0*/  MOV R2, UR4 ;  /* 0x0000000400027c02 */ /* 0x000fce0008000f00 */
.L_x_152:
[----:B-1----:R1:W2:Y:S02]  /*96f0*/  SYNCS.PHASECHK.TRANS64.TRYWAIT P0, [R2+URZ+0xb0], R5 ;  /* 0x0000b005020075a7 */ /* 0x0022a400080011ff */
[----:B--2---:R-:W-:Y:S05]  /*9700*/  @!P0 NANOSLEEP.SYNCS 0x989680 ;  /* 0x009896800000895d */ /* 0x004fea0003900000 */
[----:B------:R-:W2:Y:S02]  /*9710*/  @!P0 SYNCS.PHASECHK.TRANS64 P0, [R2+URZ+0xb0], R5 ;  /* 0x0000b005020085a7 */ /* 0x000ea400080010ff */
[----:B--2---:R-:W-:Y:S05]  /*9720*/  @!P0 BRA `(.L_x_152) ;  /* 0xfffffffc00f08947 */ /* 0x004fea000383ffff */
[----:B------:R-:W-:Y:S05]  /*9730*/  BRA `(.L_x_153) ;  /* 0xffffff9400147947 */ /* 0x000fea000383ffff */
.L_x_51:
[----:B-1----:R1:W2:Y:S02]  /*9740*/  SYNCS.PHASECHK.TRANS64.TRYWAIT P1, [R2+URZ+0xa0], R5 ;  /* 0x0000a005020075a7 */ /* 0x0022a400080211ff */
[----:B--2---:R-:W-:Y:S05]  /*9750*/  @!P1 NANOSLEEP.SYNCS 0x989680 ;  /* 0x009896800000995d */ /* 0x004fea0003900000 */
[----:B------:R-:W2:Y:S02]  /*9760*/  @!P1 SYNCS.PHASECHK.TRANS64 P1, [R2+URZ+0xa0], R5 ;  /* 0x0000a005020095a7 */ /* 0x000ea400080210ff */
[----:B--2---:R-:W-:Y:S05]  /*9770*/  @!P1 BRA `(.L_x_51) ;  /* 0xfffffffc00f09947 */ /* 0x004fea000383ffff */
[----:B------:R-:W-:Y:S05]  /*9780*/  BRA `(.L_x_154) ;  /* 0xffffff9400447947 */ /* 0x000fea000383ffff */
.L_x_54:
[----:B------:R-:W-:-:S07]  /*9790*/  MOV R0, UR4 ;  /* 0x0000000400007c02 */ /* 0x000fce0008000f00 */
.L_x_155:
[----:B-1----:R1:W2:Y:S02]  /*97a0*/  SYNCS.PHASECHK.TRANS64.TRYWAIT P0, [R0+URZ+0xb0], R3 ;  /* 0x0000b003000075a7 */ /* 0x0022a400080011ff */
[----:B--2---:R-:W-:Y:S05]  /*97b0*/  @!P0 NANOSLEEP.SYNCS 0x989680 ;  /* 0x009896800000895d */ /* 0x004fea0003900000 */
[----:B------:R-:W2:Y:S02]  /*97c0*/  @!P0 SYNCS.PHASECHK.TRANS64 P0, [R0+URZ+0xb0], R3 ;  /* 0x0000b003000085a7 */ /* 0x000ea400080010ff */
[----:B--2---:R-:W-:Y:S05]  /*97d0*/  @!P0 BRA `(.L_x_155) ;  /* 0xfffffffc00f08947 */ /* 0x004fea000383ffff */
[----:B------:R-:W-:Y:S05]  /*97e0*/  BRA `(.L_x_53) ;  /* 0xffffff9400987947 */ /* 0x000fea000383ffff */
.L_x_61:
[----:B-1----:R1:W2:Y:S02]  /*97f0*/  SYNCS.PHASECHK.TRANS64.TRYWAIT P1, [R0+URZ+0xa0], R5 ;  /* 0x0000a005000075a7 */ /* 0x0022a400080211ff */
[----:B--2---:R-:W-:Y:S05]  /*9800*/  @!P1 NANOSLEEP.SYNCS 0x989680 ;  /* 0x009896800000995d */ /* 0x004fea0003900000 */
[----:B------:R-:W2:Y:S02]  /*9810*/  @!P1 SYNCS.PHASECHK.TRANS64 P1, [R0+URZ+0xa0], R5 ;  /* 0x0000a005000095a7 */ /* 0x000ea400080210ff */
[----:B--2---:R-:W-:Y:S05]  /*9820*/  @!P1 BRA `(.L_x_61) ;  /* 0xfffffffc00f09947 */ /* 0x004fea000383ffff */
[----:B------:R-:W-:Y:S05]  /*9830*/  BRA `(.L_x_156) ;  /* 0xffffff9800fc7947 */ /* 0x000fea000383ffff */
.L_x_62:
[----:B------:R-:W-:-:S07]  /*9840*/  MOV R3, UR22 ;  /* 0x0000001600037c02 */ /* 0x000fce0008000f00 */
.L_x_157:
[----:B-1----:R1:W2:Y:S02]  /*9850*/  SYNCS.PHASECHK.TRANS64.TRYWAIT P0, [R3+URZ+0xe0], R0 ;  /* 0x0000e000030075a7 */ /* 0x0022a400080011ff */
[----:B--2---:R-:W-:Y:S05]  /*9860*/  @!P0 NANOSLEEP.SYNCS 0x989680 ;  /* 0x009896800000895d */ /* 0x004fea0003900000 */
[----:B------:R-:W2:Y:S02]  /*9870*/  @!P0 SYNCS.PHASECHK.TRANS64 P0, [R3+URZ+0xe0], R0 ;  /* 0x0000e000030085a7 */ /* 0x000ea400080010ff */
[----:B--2---:R-:W-:Y:S05]  /*9880*/  @!P0 BRA `(.L_x_157) ;  /* 0xfffffffc00f08947 */ /* 0x004fea000383ffff */
[----:B------:R-:W-:Y:S05]  /*9890*/  BRA `(.L_x_158) ;  /* 0xffffff9c00347947 */ /* 0x000fea000383ffff */
.L_x_65:
[----:B------:R-:W-:Y:S07]  /*98a0*/  MOV R0, UR5 ;  /* 0x0000000500007c02 */ /* 0x000fee0008000f00 */
.L_x_159:
[----:B-1----:R1:W2:Y:S02]  /*98b0*/  SYNCS.PHASECHK.TRANS64.TRYWAIT P0, [R0+URZ], R3 ;  /* 0x00000003000075a7 */ /* 0x0022a400080011ff */
[----:B--2---:R-:W-:Y:S05]  /*98c0*/  @!P0 NANOSLEEP.SYNCS 0x989680 ;  /* 0x009896800000895d */ /* 0x004fea0003900000 */
[----:B------:R-:W2:Y:S02]  /*98d0*/  @!P0 SYNCS.PHASECHK.TRANS64 P0, [R0+URZ], R3 ;  /* 0x00000003000085a7 */ /* 0x000ea400080010ff */
[----:B--2---:R-:W-:Y:S05]  /*98e0*/  @!P0 BRA `(.L_x_159) ;  /* 0xfffffffc00f08947 */ /* 0x004fea000383ffff */
[----:B------:R-:W-:Y:S05]  /*98f0*/  BRA `(.L_x_64) ;  /* 0xffffff9c00507947 */ /* 0x000fea000383ffff */
.L_x_68:
[----:B------:R-:W-:-:S07]  /*9900*/  MOV R0, UR4 ;  /* 0x0000000400007c02 */ /* 0x000fce0008000f00 */
.L_x_160:
[----:B--2---:R2:W4:Y:S02]  /*9910*/  SYNCS.PHASECHK.TRANS64.TRYWAIT P0, [R0+URZ], R3 ;  /* 0x00000003000075a7 */ /* 0x00452400080011ff */
[----:B----4-:R-:W-:Y:S05]  /*9920*/  @!P0 NANOSLEEP.SYNCS 0x989680 ;  /* 0x009896800000895d */ /* 0x010fea0003900000 */
[----:B------:R-:W4:Y:S02]  /*9930*/  @!P0 SYNCS.PHASECHK.TRANS64 P0, [R0+URZ], R3 ;  /* 0x00000003000085a7 */ /* 0x000f2400080010ff */
[----:B----4-:R-:W-:Y:S05]  /*9940*/  @!P0 BRA `(.L_x_160) ;  /* 0xfffffffc00f08947 */ /* 0x010fea000383ffff */
[----:B------:R-:W-:Y:S05]  /*9950*/  BRA `(.L_x_161) ;  /* 0xffffffa000047947 */ /* 0x000fea000383ffff */
.L_x_69:
[----:B------:R-:W-:-:S07]  /*9960*/  MOV R0, UR5 ;  /* 0x0000000500007c02 */ /* 0x000fce0008000f00 */
.L_x_162:
[----:B-1----:R1:W2:Y:S02]  /*9970*/  SYNCS.PHASECHK.TRANS64.TRYWAIT P0, [R0+URZ], R3 ;  /* 0x00000003000075a7 */ /* 0x0022a400080011ff */
[----:B--2---:R-:W-:Y:S05]  /*9980*/  @!P0 NANOSLEEP.SYNCS 0x989680 ;  /* 0x009896800000895d */ /* 0x004fea0003900000 */
[----:B------:R-:W2:Y:S02]  /*9990*/  @!P0 SYNCS.PHASECHK.TRANS64 P0, [R0+URZ], R3 ;  /* 0x00000003000085a7 */ /* 0x000ea400080010ff */
[----:B--2---:R-:W-:Y:S05]  /*99a0*/  @!P0 BRA `(.L_x_162) ;  /* 0xfffffffc00f08947 */ /* 0x004fea000383ffff */
[----:B------:R-:W-:Y:S05]  /*99b0*/  BRA `(.L_x_163) ;  /* 0xffffffa000107947 */ /* 0x000fea000383ffff */
.L_x_70:
[----:B------:R-:W-:-:S07]  /*99c0*/  MOV R0, UR5 ;  /* 0x0000000500007c02 */ /* 0x000fce0008000f00 */
.L_x_164:
[----:B-1----:R1:W2:Y:S02]  /*99d0*/  SYNCS.PHASECHK.TRANS64.TRYWAIT P0, [R0+URZ], R3 ;  /* 0x00000003000075a7 */ /* 0x0022a400080011ff */
[----:B--2---:R-:W-:Y:S05]  /*99e0*/  @!P0 NANOSLEEP.SYNCS 0x989680 ;  /* 0x009896800000895d */ /* 0x004fea0003900000 */
[----:B------:R-:W2:Y:S02]  /*99f0*/  @!P0 SYNCS.PHASECHK.TRANS64 P0, [R0+URZ], R3 ;  /* 0x00000003000085a7 */ /* 0x000ea400080010ff */
[----:B--2---:R-:W-:Y:S05]  /*9a00*/  @!P0 BRA `(.L_x_164) ;  /* 0xfffffffc00f08947 */ /* 0x004fea000383ffff */
[----:B------:R-:W-:Y:S05]  /*9a10*/  BRA `(.L_x_165) ;  /* 0xffffffa0001c7947 */ /* 0x000fea000383ffff */
.L_x_71:
[----:B------:R-:W-:-:S07]  /*9a20*/  MOV R0, UR4 ;  /* 0x0000000400007c02 */ /* 0x000fce0008000f00 */
.L_x_166:
[----:B-1----:R1:W2:Y:S02]  /*9a30*/  SYNCS.PHASECHK.TRANS64.TRYWAIT P0, [R0+URZ], R3 ;  /* 0x00000003000075a7 */ /* 0x0022a400080011ff */
[----:B--2---:R-:W-:Y:S05]  /*9a40*/  @!P0 NANOSLEEP.SYNCS 0x989680 ;  /* 0x009896800000895d */ /* 0x004fea0003900000 */
[----:B------:R-:W2:Y:S02]  /*9a50*/  @!P0 SYNCS.PHASECHK.TRANS64 P0, [R0+URZ], R3 ;  /* 0x00000003000085a7 */ /* 0x000ea400080010ff */
[----:B--2---:R-:W-:Y:S05]  /*9a60*/  @!P0 BRA `(.L_x_166) ;  /* 0xfffffffc00f08947 */ /* 0x004fea000383ffff */
[----:B------:R-:W-:Y:S05]  /*9a70*/  BRA `(.L_x_167) ;  /* 0xffffffa000287947 */ /* 0x000fea000383ffff */
.L_x_76:
[----:B--2---:R2:W3:Y:S02]  /*9a80*/  SYNCS.PHASECHK.TRANS64.TRYWAIT P0, [R12+URZ+0xa0], R9 ;  /* 0x0000a0090c0075a7 */ /* 0x0044e400080011ff */
[----:B---3--:R-:W-:Y:S05]  /*9a90*/  @!P0 NANOSLEEP.SYNCS 0x989680 ;  /* 0x009896800000895d */ /* 0x008fea0003900000 */
[----:B------:R-:W3:Y:S02]  /*9aa0*/  @!P0 SYNCS.PHASECHK.TRANS64 P0, [R12+URZ+0xa0], R9 ;  /* 0x0000a0090c0085a7 */ /* 0x000ee400080010ff */
[----:B---3--:R-:W-:Y:S05]  /*9ab0*/  @!P0 BRA `(.L_x_76) ;  /* 0xfffffffc00f08947 */ /* 0x008fea000383ffff */
[----:B------:R-:W-:Y:S05]  /*9ac0*/  BRA `(.L_x_168) ;  /* 0xffffffa400487947 */ /* 0x000fea000383ffff */
.L_x_79:
[----:B------:R-:W-:Y:S07]  /*9ad0*/  MOV R0, UR21 ;  /* 0x0000001500007c02 */ /* 0x000fee0008000f00 */
.L_x_169:
[----:B--2---:R2:W3:Y:S02]  /*9ae0*/  SYNCS.PHASECHK.TRANS64.TRYWAIT P2, [R0+URZ+0x98], R11 ;  /* 0x0000980b000075a7 */ /* 0x0044e400080411ff */
[----:B---3--:R-:W-:Y:S05]  /*9af0*/  @!P2 NANOSLEEP.SYNCS 0x989680 ;  /* 0x009896800000a95d */ /* 0x008fea0003900000 */
[----:B------:R-:W3:Y:S02]  /*9b00*/  @!P2 SYNCS.PHASECHK.TRANS64 P2, [R0+URZ+0x98], R11 ;  /* 0x0000980b0000a5a7 */ /* 0x000ee400080410ff */
[----:B---3--:R-:W-:Y:S05]  /*9b10*/  @!P2 BRA `(.L_x_169) ;  /* 0xfffffffc00f0a947 */ /* 0x008fea000383ffff */
[----:B------:R-:W-:Y:S05]  /*9b20*/  BRA `(.L_x_78) ;  /* 0xffffffa800b07947 */ /* 0x000fea000383ffff */
.L_x_82:
[----:B--2---:R-:W-:Y:S07]  /*9b30*/  MOV R0, UR21 ;  /* 0x0000001500007c02 */ /* 0x004fee0008000f00 */
.L_x_170:
[----:B--2---:R2:W3:Y:S02]  /*9b40*/  SYNCS.PHASECHK.TRANS64.TRYWAIT P0, [R0+URZ+0x70], R9 ;  /* 0x00007009000075a7 */ /* 0x0044e400080011ff */
[----:B---3--:R-:W-:Y:S05]  /*9b50*/  @!P0 NANOSLEEP.SYNCS 0x989680 ;  /* 0x009896800000895d */ /* 0x008fea0003900000 */
[----:B------:R-:W3:Y:S02]  /*9b60*/  @!P0 SYNCS.PHASECHK.TRANS64 P0, [R0+URZ+0x70], R9 ;  /* 0x00007009000085a7 */ /* 0x000ee400080010ff */
[----:B---3--:R-:W-:Y:S05]  /*9b70*/  @!P0 BRA `(.L_x_170) ;  /* 0xfffffffc00f08947 */ /* 0x008fea000383ffff */
[----:B------:R-:W-:Y:S05]  /*9b80*/  BRA `(.L_x_171) ;  /* 0xffffffac000c7947 */ /* 0x000fea000383ffff */
.L_x_83:
[----:B------:R-:W-:Y:S07]  /*9b90*/  MOV R0, UR21 ;  /* 0x0000001500007c02 */ /* 0x000fee0008000f00 */
.L_x_172:
[----:B--2---:R2:W3:Y:S02]  /*9ba0*/  SYNCS.PHASECHK.TRANS64.TRYWAIT P0, [R0+URZ+0x78], R9 ;  /* 0x00007809000075a7 */ /* 0x0044e400080011ff */
[----:B---3--:R-:W-:Y:S05]  /*9bb0*/  @!P0 NANOSLEEP.SYNCS 0x989680 ;  /* 0x009896800000895d */ /* 0x008fea0003900000 */
[----:B------:R-:W3:Y:S02]  /*9bc0*/  @!P0 SYNCS.PHASECHK.TRANS64 P0, [R0+URZ+0x78], R9 ;  /* 0x00007809000085a7 */ /* 0x000ee400080010ff */
[----:B---3--:R-:W-:Y:S05]  /*9bd0*/  @!P0 BRA `(.L_x_172) ;  /* 0xfffffffc00f08947 */ /* 0x008fea000383ffff */
[----:B------:R-:W-:Y:S05]  /*9be0*/  BRA `(.L_x_173) ;  /* 0xffffffac00487947 */ /* 0x000fea000383ffff */
.L_x_84:
[----:B------:R-:W-:Y:S07]  /*9bf0*/  MOV R0, UR21 ;  /* 0x0000001500007c02 */ /* 0x000fee0008000f00 */
.L_x_174:
[----:B--2---:R2:W3:Y:S02]  /*9c00*/  SYNCS.PHASECHK.TRANS64.TRYWAIT P0, [R0+URZ+0x80], R9 ;  /* 0x00008009000075a7 */ /* 0x0044e400080011ff */
[----:B---3--:R-:W-:Y:S05]  /*9c10*/  @!P0 NANOSLEEP.SYNCS 0x989680 ;  /* 0x009896800000895d */ /* 0x008fea0003900000 */
[----:B------:R-:W3:Y:S02]  /*9c20*/  @!P0 SYNCS.PHASECHK.TRANS64 P0, [R0+URZ+0x80], R9 ;  /* 0x00008009000085a7 */ /* 0x000ee400080010ff */
[----:B---3--:R-:W-:Y:S05]  /*9c30*/  @!P0 BRA `(.L_x_174) ;  /* 0xfffffffc00f08947 */ /* 0x008fea000383ffff */
[----:B------:R-:W-:Y:S05]  /*9c40*/  BRA `(.L_x_175) ;  /* 0xffffffac00907947 */ /* 0x000fea000383ffff */
.L_x_85:
[----:B------:R-:W-:Y:S07]  /*9c50*/  MOV R0, UR21 ;  /* 0x0000001500007c02 */ /* 0x000fee0008000f00 */
.L_x_176:
[----:B--2---:R2:W3:Y:S02]  /*9c60*/  SYNCS.PHASECHK.TRANS64.TRYWAIT P0, [R0+URZ+0x88], R9 ;  /* 0x00008809000075a7 */ /* 0x0044e400080011ff */
[----:B---3--:R-:W-:Y:S05]  /*9c70*/  @!P0 NANOSLEEP.SYNCS 0x989680 ;  /* 0x009896800000895d */ /* 0x008fea0003900000 */
[----:B------:R-:W3:Y:S02]  /*9c80*/  @!P0 SYNCS.PHASECHK.TRANS64 P0, [R0+URZ+0x88], R9 ;  /* 0x00008809000085a7 */ /* 0x000ee400080010ff */
[----:B---3--:R-:W-:Y:S05]  /*9c90*/  @!P0 BRA `(.L_x_176) ;  /* 0xfffffffc00f08947 */ /* 0x008fea000383ffff */
[----:B------:R-:W-:Y:S05]  /*9ca0*/  BRA `(.L_x_177) ;  /* 0xffffffac00d47947 */ /* 0x000fea000383ffff */
.L_x_87:
[----:B------:R-:W-:-:S07]  /*9cb0*/  MOV R0, UR21 ;  /* 0x0000001500007c02 */ /* 0x000fce0008000f00 */
.L_x_178:
[----:B---3--:R3:W4:Y:S02]  /*9cc0*/  SYNCS.PHASECHK.TRANS64.TRYWAIT P0, [R0+URZ+0x70], R3 ;  /* 0x00007003000075a7 */ /* 0x00872400080011ff */
[----:B----4-:R-:W-:Y:S05]  /*9cd0*/  @!P0 NANOSLEEP.SYNCS 0x989680 ;  /* 0x009896800000895d */ /* 0x010fea0003900000 */
[----:B------:R-:W4:Y:S02]  /*9ce0*/  @!P0 SYNCS.PHASECHK.TRANS64 P0, [R0+URZ+0x70], R3 ;  /* 0x00007003000085a7 */ /* 0x000f2400080010ff */
[----:B----4-:R-:W-:Y:S05]  /*9cf0*/  @!P0 BRA `(.L_x_178) ;  /* 0xfffffffc00f08947 */ /* 0x010fea000383ffff */
[----:B------:R-:W-:Y:S05]  /*9d00*/  BRA `(.L_x_179) ;  /* 0xffffffb000487947 */ /* 0x000fea000383ffff */
.L_x_88:
[----:B---3--:R-:W-:-:S07]  /*9d10*/  MOV R0, UR21 ;  /* 0x0000001500007c02 */ /* 0x008fce0008000f00 */
.L_x_180:
[----:B---3--:R3:W4:Y:S02]  /*9d20*/  SYNCS.PHASECHK.TRANS64.TRYWAIT P0, [R0+URZ+0x78], R3 ;  /* 0x00007803000075a7 */ /* 0x00872400080011ff */
[----:B----4-:R-:W-:Y:S05]  /*9d30*/  @!P0 NANOSLEEP.SYNCS 0x989680 ;  /* 0x009896800000895d */ /* 0x010fea0003900000 */
[----:B------:R-:W4:Y:S02]  /*9d40*/  @!P0 SYNCS.PHASECHK.TRANS64 P0, [R0+URZ+0x78], R3 ;  /* 0x00007803000085a7 */ /* 0x000f2400080010ff */
[----:B----4-:R-:W-:Y:S05]  /*9d50*/  @!P0 BRA `(.L_x_180) ;  /* 0xfffffffc00f08947 */ /* 0x010fea000383ffff */
[----:B------:R-:W-:Y:S05]  /*9d60*/  BRA `(.L_x_181) ;  /* 0xffffffb000387947 */ /* 0x000fea000383ffff */
.L_x_89:
[----:B---3--:R-:W-:-:S07]  /*9d70*/  MOV R0, UR21 ;  /* 0x0000001500007c02 */ /* 0x008fce0008000f00 */
.L_x_182:
[----:B---3--:R3:W4:Y:S02]  /*9d80*/  SYNCS.PHASECHK.TRANS64.TRYWAIT P0, [R0+URZ+0x80], R3 ;  /* 0x00008003000075a7 */ /* 0x00872400080011ff */
[----:B----4-:R-:W-:Y:S05]  /*9d90*/  @!P0 NANOSLEEP.SYNCS 0x989680 ;  /* 0x009896800000895d */ /* 0x010fea0003900000 */
[----:B------:R-:W4:Y:S02]  /*9da0*/  @!P0 SYNCS.PHASECHK.TRANS64 P0, [R0+URZ+0x80], R3 ;  /* 0x00008003000085a7 */ /* 0x000f2400080010ff */
[----:B----4-:R-:W-:Y:S05]  /*9db0*/  @!P0 BRA `(.L_x_182) ;  /* 0xfffffffc00f08947 */ /* 0x010fea000383ffff */
[----:B------:R-:W-:Y:S05]  /*9dc0*/  BRA `(.L_x_183) ;  /* 0xffffffb000287947 */ /* 0x000fea000383ffff */
.L_x_91:
[----:B-1----:R1:W2:Y:S02]  /*9dd0*/  SYNCS.PHASECHK.TRANS64.TRYWAIT P0, [R3+URZ+0xa0], R0 ;  /* 0x0000a000030075a7 */ /* 0x0022a400080011ff */
[----:B--2---:R-:W-:Y:S05]  /*9de0*/  @!P0 NANOSLEEP.SYNCS 0x989680 ;  /* 0x009896800000895d */ /* 0x004fea0003900000 */
[----:B------:R-:W2:Y:S02]  /*9df0*/  @!P0 SYNCS.PHASECHK.TRANS64 P0, [R3+URZ+0xa0], R0 ;  /* 0x0000a000030085a7 */ /* 0x000ea400080010ff */
[----:B--2---:R-:W-:Y:S05]  /*9e00*/  @!P0 BRA `(.L_x_91) ;  /* 0xfffffffc00f08947 */ /* 0x004fea000383ffff */
[----:B------:R-:W-:Y:S05]  /*9e10*/  BRA `(.L_x_184) ;  /* 0xffffffb000e87947 */ /* 0x000fea000383ffff */
.L_x_102:
[----:B-1----:R-:W-:Y:S04]  /*9e20*/  MOV R2, UR44 ;  /* 0x0000002c00027c02 */ /* 0x002fe80008000f00 */
[----:B------:R1:W2:Y:S03]  /*9e30*/  SYNCS.PHASECHK.TRANS64.TRYWAIT P1, [R2+URZ+0x50], R3 ;  /* 0x00005003020075a7 */ /* 0x0002a600080211ff */
[----:B--2---:R-:W-:Y:S05]  /*9e40*/  @!P1 NANOSLEEP.SYNCS 0x989680 ;  /* 0x009896800000995d */ /* 0x004fea0003900000 */
[----:B------:R-:W2:Y:S02]  /*9e50*/  @!P1 SYNCS.PHASECHK.TRANS64 P1, [R2+URZ+0x50], R3 ;  /* 0x00005003020095a7 */ /* 0x000ea400080210ff */
[----:B--2---:R-:W-:Y:S05]  /*9e60*/  @!P1 BRA `(.L_x_102) ;  /* 0xfffffffc00ec9947 */ /* 0x004fea000383ffff */
[----:B------:R-:W-:Y:S05]  /*9e70*/  BRA `(.L_x_101) ;  /* 0xffffffc000587947 */ /* 0x000fea000383ffff */
.L_x_104:
[----:B-1----:R1:W4:Y:S02]  /*9e80*/  SYNCS.PHASECHK.TRANS64.TRYWAIT P0, [R99+URZ+0xc0], R0 ;  /* 0x0000c000630075a7 */ /* 0x00232400080011ff */
[----:B----4-:R-:W-:Y:S05]  /*9e90*/  @!P0 NANOSLEEP.SYNCS 0x989680 ;  /* 0x009896800000895d */ /* 0x010fea0003900000 */
[----:B------:R-:W4:Y:S02]  /*9ea0*/  @!P0 SYNCS.PHASECHK.TRANS64 P0, [R99+URZ+0xc0], R0 ;  /* 0x0000c000630085a7 */ /* 0x000f2400080010ff */
[----:B----4-:R-:W-:Y:S05]  /*9eb0*/  @!P0 BRA `(.L_x_104) ;  /* 0xfffffffc00f08947 */ /* 0x010fea000383ffff */
[----:B------:R-:W-:Y:S05]  /*9ec0*/  BRA `(.L_x_103) ;  /* 0xffffffc000807947 */ /* 0x000fea000383ffff */
.L_x_113:
[----:B---3--:R3:W4:Y:S02]  /*9ed0*/  SYNCS.PHASECHK.TRANS64.TRYWAIT P0, [R3+URZ+0x50], R0 ;  /* 0x00005000030075a7 */ /* 0x00872400080011ff */
[----:B----4-:R-:W-:Y:S05]  /*9ee0*/  @!P0 NANOSLEEP.SYNCS 0x989680 ;  /* 0x009896800000895d */ /* 0x010fea0003900000 */
[----:B------:R-:W4:Y:S02]  /*9ef0*/  @!P0 SYNCS.PHASECHK.TRANS64 P0, [R3+URZ+0x50], R0 ;  /* 0x00005000030085a7 */ /* 0x000f2400080010ff */
[----:B----4-:R-:W-:Y:S05]  /*9f00*/  @!P0 BRA `(.L_x_113) ;  /* 0xfffffffc00f08947 */ /* 0x010fea000383ffff */
[----:B------:R-:W-:Y:S05]  /*9f10*/  BRA `(.L_x_112) ;  /* 0xffffffcc005c7947 */ /* 0x000fea000383ffff */
.L_x_121:
[----:B---3--:R3:W4:Y:S02]  /*9f20*/  SYNCS.PHASECHK.TRANS64.TRYWAIT P0, [R62+URZ+0x50], R5 ;  /* 0x000050053e0075a7 */ /* 0x00872400080011ff */
[----:B----4-:R-:W-:Y:S05]  /*9f30*/  @!P0 NANOSLEEP.SYNCS 0x989680 ;  /* 0x009896800000895d */ /* 0x010fea0003900000 */
[----:B------:R-:W4:Y:S02]  /*9f40*/  @!P0 SYNCS.PHASECHK.TRANS64 P0, [R62+URZ+0x50], R5 ;  /* 0x000050053e0085a7 */ /* 0x000f2400080010ff */
[----:B----4-:R-:W-:Y:S05]  /*9f50*/  @!P0 BRA `(.L_x_121) ;  /* 0xfffffffc00f08947 */ /* 0x010fea000383ffff */
[----:B------:R-:W-:Y:S05]  /*9f60*/  BRA `(.L_x_120) ;  /* 0xffffffd800607947 */ /* 0x000fea000383ffff */
.L_x_129:
[----:B---3--:R3:W4:Y:S02]  /*9f70*/  SYNCS.PHASECHK.TRANS64.TRYWAIT P0, [R62+URZ+0x50], R5 ;  /* 0x000050053e0075a7 */ /* 0x00872400080011ff */
[----:B----4-:R-:W-:Y:S05]  /*9f80*/  @!P0 NANOSLEEP.SYNCS 0x989680 ;  /* 0x009896800000895d */ /* 0x010fea0003900000 */
[----:B------:R-:W4:Y:S02]  /*9f90*/  @!P0 SYNCS.PHASECHK.TRANS64 P0, [R62+URZ+0x50], R5 ;  /* 0x000050053e0085a7 */ /* 0x000f2400080010ff */
[----:B----4-:R-:W-:Y:S05]  /*9fa0*/  @!P0 BRA `(.L_x_129) ;  /* 0xfffffffc00f08947 */ /* 0x010fea000383ffff */
[----:B------:R-:W-:Y:S05]  /*9fb0*/  BRA `(.L_x_128) ;  /* 0xffffffe400647947 */ /* 0x000fea000383ffff */
        .weak           $__internal_0_$__cuda_sm10x_tcgen05_guardrail_trap_col_being_dealloced_not_returned_by_alloc
        .type           $__internal_0_$__cuda_sm10x_tcgen05_guardrail_trap_col_being_dealloced_not_returned_by_alloc,@function
        .size           $__internal_0_$__cuda_sm10x_tcgen05_guardrail_trap_col_being_dealloced_not_returned_by_alloc,($__internal_1_$__cuda_sm10x_tcgen05_guardrail_trap_phase_invalid_during_alloc - $__internal_0_$__cuda_sm10x_tcgen05_guardrail_trap_col_being_dealloced_not_returned_by_alloc)
$__internal_0_$__cuda_sm10x_tcgen05_guardrail_trap_col_being_dealloced_not_returned_by_alloc:
[----:B------:R-:W-:Y:S05]  /*9fc0*/  BPT.TRAP 0x1 ;  /* 0x000000040000795c */ /* 0x000fea0000300000 */
[----:B------:R-:W-:-:S04]  /*9fd0*/  HFMA2 R3, -RZ, RZ, 0, 0 ;  /* 0x00000000ff037431 */ /* 0x000fc800000001ff */
[----:B------:R-:W-:Y:S05]  /*9fe0*/  RET.REL.NODEC R2 `(_ZN7cutlass13device_kernelINS_4gemm6kernel13GemmUniversalIN4cute5tupleIJiiiiEEENS1_10collective13CollectiveMmaINS1_35MainloopSm100TmaUmmaWarpSpecializedILi5ELi2ELi4ENS5_IJNS4_1CILi1EEENSA_ILi2EEESB_EEEEENS5_IJNSA_ILi128EEESF_NSA_ILi32EEEEEENS_6half_tENS5_IJlSB_lEEESI_SJ_NS4_8TiledMMAINS4_8MMA_AtomIJNS4_20SM100_MMA_F16BF16_SSISI_SI_fLi128ELi128ELNS4_4UMMA5MajorE0ELSO_0ELNSN_7ScaleInE0ELSP_0EEEEEENS4_6LayoutINS5_IJSB_SB_SB_EEENS5_IJNSA_ILi0EEESU_SU_EEEEENS5_IJNS4_10UnderscoreESX_SX_EEEEENS4_23SM90_TMA_LOAD_MULTICASTENS4_14ComposedLayoutINS4_7SwizzleILi2ELi4ELi3EEENS4_18smem_ptr_flag_bitsILi16EEENSS_INS5_IJNSA_ILi8EEESG_EEENS5_IJSG_SB_EEEEEEEvNS4_8identityENS4_13SM90_TMA_LOADES1A_vS1B_EENS_8epilogue10collective18CollectiveEpilogueINS1E_23Sm100TmaWarpSpecializedILi4ELi2ELi32ELb1ELb0EEEJSH_NS5_IJNSS_ISF_SB_EENSS_ISG_SB_EEEEESI_SJ_SI_SJ_NS1E_6fusion15FusionCallbacksIS1I_NS1M_17LinearCombinationISI_fSI_fLNS_15FloatRoundStyleE2EEESH_S1L_JEEENS4_5SM1004TMEM4LOAD26SM100_TMEM_LOAD_32dp32b32xES1C_S1A_NS4_39AutoVectorizingCopyWithAssumedAlignmentILi128EEENS4_14SM90_TMA_STOREES1A_S1X_S1X_EEEvvEEEEvNT_6ParamsE) ;  /* 0xffffff6002047950 */ /* 0x000fea0003c3ffff */
        .weak           $__internal_1_$__cuda_sm10x_tcgen05_guardrail_trap_phase_invalid_during_alloc
        .type           $__internal_1_$__cuda_sm10x_tcgen05_guardrail_trap_phase_invalid_during_alloc,@function
        .size           $__internal_1_$__cuda_sm10x_tcgen05_guardrail_trap_phase_invalid_during_alloc,($__internal_2_$__cuda_sm10x_tcgen05_guardrail_trap_unallocated_columns_being_dealloced - $__internal_1_$__cuda_sm10x_tcgen05_guardrail_trap_phase_invalid_during_alloc)
$__internal_1_$__cuda_sm10x_tcgen05_guardrail_trap_phase_invalid_during_alloc:
[----:B------:R-:W-:Y:S05]  /*9ff0*/  BPT.TRAP 0x1 ;  /* 0x000000040000795c */ /* 0x000fea0000300000 */
[----:B------:R-:W-:-:S04]  /*a000*/  MOV R5, 0x0 ;  /* 0x0000000000057802 */ /* 0x000fc80000000f00 */
[----:B------:R-:W-:Y:S05]  /*a010*/  RET.REL.NODEC R4 `(_ZN7cutlass13device_kernelINS_4gemm6kernel13GemmUniversalIN4cute5tupleIJiiiiEEENS1_10collective13CollectiveMmaINS1_35MainloopSm100TmaUmmaWarpSpecializedILi5ELi2ELi4ENS5_IJNS4_1CILi1EEENSA_ILi2EEESB_EEEEENS5_IJNSA_ILi128EEESF_NSA_ILi32EEEEEENS_6half_tENS5_IJlSB_lEEESI_SJ_NS4_8TiledMMAINS4_8MMA_AtomIJNS4_20SM100_MMA_F16BF16_SSISI_SI_fLi128ELi128ELNS4_4UMMA5MajorE0ELSO_0ELNSN_7ScaleInE0ELSP_0EEEEEENS4_6LayoutINS5_IJSB_SB_SB_EEENS5_IJNSA_ILi0EEESU_SU_EEEEENS5_IJNS4_10UnderscoreESX_SX_EEEEENS4_23SM90_TMA_LOAD_MULTICASTENS4_14ComposedLayoutINS4_7SwizzleILi2ELi4ELi3EEENS4_18smem_ptr_flag_bitsILi16EEENSS_INS5_IJNSA_ILi8EEESG_EEENS5_IJSG_SB_EEEEEEEvNS4_8identityENS4_13SM90_TMA_LOADES1A_vS1B_EENS_8epilogue10collective18CollectiveEpilogueINS1E_23Sm100TmaWarpSpecializedILi4ELi2ELi32ELb1ELb0EEEJSH_NS5_IJNSS_ISF_SB_EENSS_ISG_SB_EEEEESI_SJ_SI_SJ_NS1E_6fusion15FusionCallbacksIS1I_NS1M_17LinearCombinationISI_fSI_fLNS_15FloatRoundStyleE2EEESH_S1L_JEEENS4_5SM1004TMEM4LOAD26SM100_TMEM_LOAD_32dp32b32xES1C_S1A_NS4_39AutoVectorizingCopyWithAssumedAlignmentILi128EEENS4_14SM90_TMA_STOREES1A_S1X_S1X_EEEvvEEEEvNT_6ParamsE) ;  /* 0xffffff5c04f87950 */ /* 0x000fea0003c3ffff */
        .weak           $__internal_2_$__cuda_sm10x_tcgen05_guardrail_trap_unallocated_columns_being_dealloced
        .type           $__internal_2_$__cuda_sm10x_tcgen05_guardrail_trap_unallocated_columns_being_dealloced,@function
        .size           $__internal_2_$__cuda_sm10x_tcgen05_guardrail_trap_unallocated_columns_being_dealloced,(.L_x_186 - $__internal_2_$__cuda_sm10x_tcgen05_guardrail_trap_unallocated_columns_being_dealloced)
$__internal_2_$__cuda_sm10x_tcgen05_guardrail_trap_unallocated_columns_being_dealloced:
[----:B------:R-:W-:Y:S05]  /*a020*/  BPT.TRAP 0x1 ;  /* 0x000000040000795c */ /* 0x000fea0000300000 */
[----:B------:R-:W-:-:S04]  /*a030*/  HFMA2 R3, -RZ, RZ, 0, 0 ;  /* 0x00000000ff037431 */ /* 0x000fc800000001ff */
[----:B------:R-:W-:Y:S05]  /*a040*/  RET.REL.NODEC R2 `(_ZN7cutlass13device_kernelINS_4gemm6kernel13GemmUniversalIN4cute5tupleIJiiiiEEENS1_10collective13CollectiveMmaINS1_35MainloopSm100TmaUmmaWarpSpecializedILi5ELi2ELi4ENS5_IJNS4_1CILi1EEENSA_ILi2EEESB_EEEEENS5_IJNSA_ILi128EEESF_NSA_ILi32EEEEEENS_6half_tENS5_IJlSB_lEEESI_SJ_NS4_8TiledMMAINS4_8MMA_AtomIJNS4_20SM100_MMA_F16BF16_SSISI_SI_fLi128ELi128ELNS4_4UMMA5MajorE0ELSO_0ELNSN_7ScaleInE0ELSP_0EEEEEENS4_6LayoutINS5_IJSB_SB_SB_EEENS5_IJNSA_ILi0EEESU_SU_EEEEENS5_IJNS4_10UnderscoreESX_SX_EEEEENS4_23SM90_TMA_LOAD_MULTICASTENS4_14ComposedLayoutINS4_7SwizzleILi2ELi4ELi3EEENS4_18smem_ptr_flag_bitsILi16EEENSS_INS5_IJNSA_ILi8EEESG_EEENS5_IJSG_SB_EEEEEEEvNS4_8identityENS4_13SM90_TMA_LOADES1A_vS1B_EENS_8epilogue10collective18CollectiveEpilogueINS1E_23Sm100TmaWarpSpecializedILi4ELi2ELi32ELb1ELb0EEEJSH_NS5_IJNSS_ISF_SB_EENSS_ISG_SB_EEEEESI_SJ_SI_SJ_NS1E_6fusion15FusionCallbacksIS1I_NS1M_17LinearCombinationISI_fSI_fLNS_15FloatRoundStyleE2EEESH_S1L_JEEENS4_5SM1004TMEM4LOAD26SM100_TMEM_LOAD_32dp32b32xES1C_S1A_NS4_39AutoVectorizingCopyWithAssumedAlignmentILi128EEENS4_14SM90_TMA_STOREES1A_S1X_S1X_EEEvvEEEEvNT_6ParamsE) ;  /* 0xffffff5c02ec7950 */ /* 0x000fea0003c3ffff */
.L_x_185:
[----:B------:R-:W-:-:S00]  /*a050*/  BRA `(.L_x_185) ;  /* 0xfffffffc00fc7947 */ /* 0x000fc0000383ffff */
[----:B------:R-:W-:-:S00]  /*a060*/  NOP ;  /* 0x0000000000007918 */ /* 0x000fc00000000000 */
        /* <DEDUP_REMOVED lines=9> */
.L_x_186:


//--------------------- .nv.global.init           --------------------------
	.section	.nv.global.init,"aw",@progbits
.nv.global.init:
	.type		$str$27,@object
	.size		$str$27,($str$28 - $str$27)
$str$27:
        /*0000*/ 	.byte	0x28, 0x61, 0x64, 0x64, 0x72, 0x65, 0x73, 0x73, 0x20, 0x26, 0x20, 0x6d, 0x61, 0x73, 0x6b, 0x29
        /*0010*/ 	.byte	0x20, 0x3d, 0x3d, 0x20, 0x30, 0x00
	.type		$str$28,@object
	.size		$str$28,($str$26 - $str$28)
$str$28:
        /*0016*/ 	.byte	0x2f, 0x74, 0x6d, 0x70, 0x2f, 0x63, 0x75, 0x74, 0x6c, 0x61, 0x73, 0x73, 0x5f, 0x73, 0x77, 0x65
        /*0026*/ 	.byte	0x65, 0x70, 0x5f, 0x73, 0x72, 0x63, 0x2f, 0x69, 0x6e, 0x63, 0x6c, 0x75, 0x64, 0x65, 0x2f, 0x63
        /*0036*/ 	.byte	0x75, 0x74, 0x65, 0x2f, 0x70, 0x6f, 0x69, 0x6e, 0x74, 0x65, 0x72, 0x5f, 0x66, 0x6c, 0x61, 0x67
        /*0046*/ 	.byte	0x67, 0x65, 0x64, 0x2e, 0x68, 0x70, 0x70, 0x00
	.type		$str$26,@object
	.size		$str$26,($str$25 - $str$26)
$str$26:
        /*004e*/ 	.byte	0x2f, 0x74, 0x6d, 0x70, 0x2f, 0x63, 0x75, 0x74, 0x6c, 0x61, 0x73, 0x73, 0x5f, 0x73, 0x77, 0x65
        /*005e*/ 	.byte	0x65, 0x70, 0x5f, 0x73, 0x72, 0x63, 0x2f, 0x69, 0x6e, 0x63, 0x6c, 0x75, 0x64, 0x65, 0x2f, 0x63
        /*006e*/ 	.byte	0x75, 0x74, 0x65, 0x2f, 0x61, 0x74, 0x6f, 0x6d, 0x2f, 0x63, 0x6f, 0x70, 0x79, 0x5f, 0x74, 0x72
        /*007e*/ 	.byte	0x61, 0x69, 0x74, 0x73, 0x5f, 0x73, 0x6d, 0x31, 0x30, 0x30, 0x2e, 0x68, 0x70, 0x70, 0x00
	.type		$str$25,@object
	.size		$str$25,(__unnamed_1 - $str$25)
$str$25:
        /*008d*/ 	.byte	0x28, 0x28, 0x75, 0x69, 0x6e, 0x74, 0x33, 0x32, 0x5f, 0x74, 0x28, 0x74, 0x68, 0x72, 0x65, 0x61
        /*009d*/ 	.byte	0x64, 0x49, 0x64, 0x78, 0x2e, 0x78, 0x29, 0x20, 0x2f, 0x20, 0x33, 0x32, 0x29, 0x20, 0x25, 0x20
        /*00ad*/ 	.byte	0x34, 0x29, 0x20, 0x3d, 0x3d, 0x20, 0x28, 0x28, 0x28, 0x74, 0x6d, 0x65, 0x6d, 0x5f, 0x61, 0x64
        /*00bd*/ 	.byte	0x64, 0x72, 0x20, 0x3e, 0x3e, 0x20, 0x31, 0x36, 0x29, 0x20, 0x2f, 0x20, 0x33, 0x32, 0x29, 0x20
        /*00cd*/ 	.byte	0x25, 0x20, 0x34, 0x29, 0x00
	.type		__unnamed_1,@object
	.size		__unnamed_1,(__unnamed_2 - __unnamed_1)
__unnamed_1:
        /*00d2*/ 	.byte	0x61, 0x75, 0x74, 0x6f, 0x20, 0x63, 0x75, 0x74, 0x65, 0x3a, 0x3a, 0x61, 0x73, 0x5f, 0x70, 0x6f
        /* <DEDUP_REMOVED lines=24> */
        /*0262*/ 	.byte	0x3e, 0x3e, 0x3e, 0x3e, 0x5d, 0x00
	.type		__unnamed_2,@object
	.size		__unnamed_2,(.L_2 - __unnamed_2)
__unnamed_2:
        /* <DEDUP_REMOVED lines=42> */
        /*0508*/ 	.byte	0x3e, 0x3e, 0x5d, 0x00
.L_2:


//--------------------- .nv.shared._ZN7cutlass13device_kernelINS_4gemm6kernel13GemmUniversalIN4cute5tupleIJiiiiEEENS1_10collective13CollectiveMmaINS1_35MainloopSm100TmaUmmaWarpSpecializedILi5ELi2ELi4ENS5_IJNS4_1CILi1EEENSA_ILi2EEESB_EEEEENS5_IJNSA_ILi128EEESF_NSA_ILi32EEEEEENS_6half_tENS5_IJlSB_lEEESI_SJ_NS4_8TiledMMAINS4_8MMA_AtomIJNS4_20SM100_MMA_F16BF16_SSISI_SI_fLi128ELi128ELNS4_4UMMA5MajorE0ELSO_0ELNSN_7ScaleInE0ELSP_0EEEEEENS4_6LayoutINS5_IJSB_SB_SB_EEENS5_IJNSA_ILi0EEESU_SU_EEEEENS5_IJNS4_10UnderscoreESX_SX_EEEEENS4_23SM90_TMA_LOAD_MULTICASTENS4_14ComposedLayoutINS4_7SwizzleILi2ELi4ELi3EEENS4_18smem_ptr_flag_bitsILi16EEENSS_INS5_IJNSA_ILi8EEESG_EEENS5_IJSG_SB_EEEEEEEvNS4_8identityENS4_13SM90_TMA_LOADES1A_vS1B_EENS_8epilogue10collective18CollectiveEpilogueINS1E_23Sm100TmaWarpSpecializedILi4ELi2ELi32ELb1ELb0EEEJSH_NS5_IJNSS_ISF_SB_EENSS_ISG_SB_EEEEESI_SJ_SI_SJ_NS1E_6fusion15FusionCallbacksIS1I_NS1M_17LinearCombinationISI_fSI_fLNS_15FloatRoundStyleE2EEESH_S1L_JEEENS4_5SM1004TMEM4LOAD26SM100_TMEM_LOAD_32dp32b32xES1C_S1A_NS4_39AutoVectorizingCopyWithAssumedAlignmentILi128EEENS4_14SM90_TMA_STOREES1A_S1X_S1X_EEEvvEEEEvNT_6ParamsE --------------------------
	.section	.nv.shared._ZN7cutlass13device_kernelINS_4gemm6kernel13GemmUniversalIN4cute5tupleIJiiiiEEENS1_10collective13CollectiveMmaINS1_35MainloopSm100TmaUmmaWarpSpecializedILi5ELi2ELi4ENS5_IJNS4_1CILi1EEENSA_ILi2EEESB_EEEEENS5_IJNSA_ILi128EEESF_NSA_ILi32EEEEEENS_6half_tENS5_IJlSB_lEEESI_SJ_NS4_8TiledMMAINS4_8MMA_AtomIJNS4_20SM100_MMA_F16BF16_SSISI_SI_fLi128ELi128ELNS4_4UMMA5MajorE0ELSO_0ELNSN_7ScaleInE0ELSP_0EEEEEENS4_6LayoutINS5_IJSB_SB_SB_EEENS5_IJNSA_ILi0EEESU_SU_EEEEENS5_IJNS4_10UnderscoreESX_SX_EEEEENS4_23SM90_TMA_LOAD_MULTICASTENS4_14ComposedLayoutINS4_7SwizzleILi2ELi4ELi3EEENS4_18smem_ptr_flag_bitsILi16EEENSS_INS5_IJNSA_ILi8EEESG_EEENS5_IJSG_SB_EEEEEEEvNS4_8identityENS4_13SM90_TMA_LOADES1A_vS1B_EENS_8epilogue10collective18CollectiveEpilogueINS1E_23Sm100TmaWarpSpecializedILi4ELi2ELi32ELb1ELb0EEEJSH_NS5_IJNSS_ISF_SB_EENSS_ISG_SB_EEEEESI_SJ_SI_SJ_NS1E_6fusion15FusionCallbacksIS1I_NS1M_17LinearCombinationISI_fSI_fLNS_15FloatRoundStyleE2EEESH_S1L_JEEENS4_5SM1004TMEM4LOAD26SM100_TMEM_LOAD_32dp32b32xES1C_S1A_NS4_39AutoVectorizingCopyWithAssumedAlignmentILi128EEENS4_14SM90_TMA_STOREES1A_S1X_S1X_EEEvvEEEEvNT_6ParamsE,"aw",@nobits
	.sectionflags	@""
	.align	16
	.zero		1024


//--------------------- .nv.shared.reserved.0     --------------------------
	.section	.nv.shared.reserved.0,"aw",@nobits
	.weak		__nv_reservedSMEM_offset_0_alias
	.size		__nv_reservedSMEM_offset_0_alias, 0, 64
	.other		__nv_reservedSMEM_offset_0_alias,@"STO_CUDA_RESERVED_SHARED STV_DEFAULT"
__nv_reservedSMEM_offset_0_alias:
	.zero		0
.nv.shared.reserved.0:
	.zero		64
	.weak		__nv_reservedSMEM_tcgen05_partition
	.type		__nv_reservedSMEM_tcgen05_partition,@object
	.size		__nv_reservedSMEM_tcgen05_partition,(.L_0 - __nv_reservedSMEM_tcgen05_partition)
__nv_reservedSMEM_tcgen05_partition:
	.zero		32
.L_0:


//--------------------- .nv.global                --------------------------
	.section	.nv.global,"aw",@nobits
.nv.global:
	.type		_ZN39_INTERNAL_3f1e0dcf_4_k_cu_e30be8c1_66104cute1_E,@object
	.size		_ZN39_INTERNAL_3f1e0dcf_4_k_cu_e30be8c1_66104cute1_E,(_ZN39_INTERNAL_3f1e0dcf_4_k_cu_e30be8c1_66104cuda3std3__45__cpo6cbeginE - _ZN39_INTERNAL_3f1e0dcf_4_k_cu_e30be8c1_66104cute1_E)
_ZN39_INTERNAL_3f1e0dcf_4_k_cu_e30be8c1_66104cute1_E:
	.zero		1
	.type		_ZN39_INTERNAL_3f1e0dcf_4_k_cu_e30be8c1_66104cuda3std3__45__cpo6cbeginE,@object
	.size		_ZN39_INTERNAL_3f1e0dcf_4_k_cu_e30be8c1_66104cuda3std3__45__cpo6cbeginE,(_ZN39_INTERNAL_3f1e0dcf_4_k_cu_e30be8c1_66104cuda3std3__48in_placeE - _ZN39_INTERNAL_3f1e0dcf_4_k_cu_e30be8c1_66104cuda3std3__45__cpo6cbeginE)
_ZN39_INTERNAL_3f1e0dcf_4_k_cu_e30be8c1_66104cuda3std3__45__cpo6cbeginE:
	.zero		1
	.type		_ZN39_INTERNAL_3f1e0dcf_4_k_cu_e30be8c1_66104cuda3std3__48in_placeE,@object
	.size		_ZN39_INTERNAL_3f1e0dcf_4_k_cu_e30be8c1_66104cuda3std3__48in_placeE,(_ZN39_INTERNAL_3f1e0dcf_4_k_cu_e30be8c1_66104cuda3std6ranges3__45__cpo9iter_moveE - _ZN39_INTERNAL_3f1e0dcf_4_k_cu_e30be8c1_66104cuda3std3__48in_placeE)
_ZN39_INTERNAL_3f1e0dcf_4_k_cu_e30be8c1_66104cuda3std3__48in_placeE:
	.zero		1
	.type		_ZN39_INTERNAL_3f1e0dcf_4_k_cu_e30be8c1_66104cuda3std6ranges3__45__cpo9iter_moveE,@object
	.size		_ZN39_INTERNAL_3f1e0dcf_4_k_cu_e30be8c1_66104cuda3std6ranges3__45__cpo9iter_moveE,(_ZN39_INTERNAL_3f1e0dcf_4_k_cu_e30be8c1_66104cuda3std3__45__cpo5beginE - _ZN39_INTERNAL_3f1e0dcf_4_k_cu_e30be8c1_66104cuda3std6ranges3__45__cpo9iter_moveE)
_ZN39_INTERNAL_3f1e0dcf_4_k_cu_e30be8c1_66104cuda3std6ranges3__45__cpo9iter_moveE:
	.zero		1
	.type		_ZN39_INTERNAL_3f1e0dcf_4_k_cu_e30be8c1_66104cuda3std3__45__cpo5beginE,@object
	.size		_ZN39_INTERNAL_3f1e0dcf_4_k_cu_e30be8c1_66104cuda3std3__45__cpo5beginE,(_ZN39_INTERNAL_3f1e0dcf_4_k_cu_e30be8c1_66104cuda3std3__441_GLOBAL__N__3f1e0dcf_4_k_cu_e30be8c1_66106ignoreE - _ZN39_INTERNAL_3f1e0dcf_4_k_cu_e30be8c1_66104cuda3std3__45__cpo5beginE)
_ZN39_INTERNAL_3f1e0dcf_4_k_cu_e30be8c1_66104cuda3std3__45__cpo5beginE:
	.zero		1
	.type		_ZN39_INTERNAL_3f1e0dcf_4_k_cu_e30be8c1_66104cuda3std3__441_GLOBAL__N__3f1e0dcf_4_k_cu_e30be8c1_66106ignoreE,@object
	.size		_ZN39_INTERNAL_3f1e0dcf_4_k_cu_e30be8c1_66104cuda3std3__441_GLOBAL__N__3f1e0dcf_4_k_cu_e30be8c1_66106ignoreE,(_ZN39_INTERNAL_3f1e0dcf_4_k_cu_e30be8c1_66104cute7productE - _ZN39_INTERNAL_3f1e0dcf_4_k_cu_e30be8c1_66104cuda3std3__441_GLOBAL__N__3f1e0dcf_4_k_cu_e30be8c1_66106ignoreE)
_ZN39_INTERNAL_3f1e0dcf_4_k_cu_e30be8c1_66104cuda3std3__441_GLOBAL__N__3f1e0dcf_4_k_cu_e30be8c1_66106ignoreE:
	.zero		1
	.type		_ZN39_INTERNAL_3f1e0dcf_4_k_cu_e30be8c1_66104cute7productE,@object
	.size		_ZN39_INTERNAL_3f1e0dcf_4_k_cu_e30be8c1_66104cute7productE,(_ZN39_INTERNAL_3f1e0dcf_4_k_cu_e30be8c1_66104cuda3std3__45__cpo3endE - _ZN39_INTERNAL_3f1e0dcf_4_k_cu_e30be8c1_66104cute7productE)
_ZN39_INTERNAL_3f1e0dcf_4_k_cu_e30be8c1_66104cute7productE:
	.zero		1
	.type		_ZN39_INTERNAL_3f1e0dcf_4_k_cu_e30be8c1_66104cuda3std3__45__cpo3endE,@object
	.size		_ZN39_INTERNAL_3f1e0dcf_4_k_cu_e30be8c1_66104cuda3std3__45__cpo3endE,(_ZN39_INTERNAL_3f1e0dcf_4_k_cu_e30be8c1_66104cuda3std3__419piecewise_constructE - _ZN39_INTERNAL_3f1e0dcf_4_k_cu_e30be8c1_66104cuda3std3__45__cpo3endE)
_ZN39_INTERNAL_3f1e0dcf_4_k_cu_e30be8c1_66104cuda3std3__45__cpo3endE:
	.zero		1
	.type		_ZN39_INTERNAL_3f1e0dcf_4_k_cu_e30be8c1_66104cuda3std3__419piecewise_constructE,@object
	.size		_ZN39_INTERNAL_3f1e0dcf_4_k_cu_e30be8c1_66104cuda3std3__419piecewise_constructE,(_ZN39_INTERNAL_3f1e0dcf_4_k_cu_e30be8c1_66104cuda3std3__45__cpo4cendE - _ZN39_INTERNAL_3f1e0dcf_4_k_cu_e30be8c1_66104cuda3std3__419piecewise_constructE)
_ZN39_INTERNAL_3f1e0dcf_4_k_cu_e30be8c1_66104cuda3std3__419piecewise_constructE:
	.zero		1
	.type		_ZN39_INTERNAL_3f1e0dcf_4_k_cu_e30be8c1_66104cuda3std3__45__cpo4cendE,@object
	.size		_ZN39_INTERNAL_3f1e0dcf_4_k_cu_e30be8c1_66104cuda3std3__45__cpo4cendE,(_ZN39_INTERNAL_3f1e0dcf_4_k_cu_e30be8c1_66104cuda3std6ranges3__45__cpo4swapE - _ZN39_INTERNAL_3f1e0dcf_4_k_cu_e30be8c1_66104cuda3std3__45__cpo4cendE)
_ZN39_INTERNAL_3f1e0dcf_4_k_cu_e30be8c1_66104cuda3std3__45__cpo4cendE:
	.zero		1
	.type		_ZN39_INTERNAL_3f1e0dcf_4_k_cu_e30be8c1_66104cuda3std6ranges3__45__cpo4swapE,@object
	.size		_ZN39_INTERNAL_3f1e0dcf_4_k_cu_e30be8c1_66104cuda3std6ranges3__45__cpo4swapE,(.L_10 - _ZN39_INTERNAL_3f1e0dcf_4_k_cu_e30be8c1_66104cuda3std6ranges3__45__cpo4swapE)
_ZN39_INTERNAL_3f1e0dcf_4_k_cu_e30be8c1_66104cuda3std6ranges3__45__cpo4swapE:
	.zero		1
.L_10:


//--------------------- .nv.constant0._ZN7cutlass13device_kernelINS_4gemm6kernel13GemmUniversalIN4cute5tupleIJiiiiEEENS1_10collective13CollectiveMmaINS1_35MainloopSm100TmaUmmaWarpSpecializedILi5ELi2ELi4ENS5_IJNS4_1CILi1EEENSA_ILi2EEESB_EEEEENS5_IJNSA_ILi128EEESF_NSA_ILi32EEEEEENS_6half_tENS5_IJlSB_lEEESI_SJ_NS4_8TiledMMAINS4_8MMA_AtomIJNS4_20SM100_MMA_F16BF16_SSISI_SI_fLi128ELi128ELNS4_4UMMA5MajorE0ELSO_0ELNSN_7ScaleInE0ELSP_0EEEEEENS4_6LayoutINS5_IJSB_SB_SB_EEENS5_IJNSA_ILi0EEESU_SU_EEEEENS5_IJNS4_10UnderscoreESX_SX_EEEEENS4_23SM90_TMA_LOAD_MULTICASTENS4_14ComposedLayoutINS4_7SwizzleILi2ELi4ELi3EEENS4_18smem_ptr_flag_bitsILi16EEENSS_INS5_IJNSA_ILi8EEESG_EEENS5_IJSG_SB_EEEEEEEvNS4_8identityENS4_13SM90_TMA_LOADES1A_vS1B_EENS_8epilogue10collective18CollectiveEpilogueINS1E_23Sm100TmaWarpSpecializedILi4ELi2ELi32ELb1ELb0EEEJSH_NS5_IJNSS_ISF_SB_EENSS_ISG_SB_EEEEESI_SJ_SI_SJ_NS1E_6fusion15FusionCallbacksIS1I_NS1M_17LinearCombinationISI_fSI_fLNS_15FloatRoundStyleE2EEESH_S1L_JEEENS4_5SM1004TMEM4LOAD26SM100_TMEM_LOAD_32dp32b32xES1C_S1A_NS4_39AutoVectorizingCopyWithAssumedAlignmentILi128EEENS4_14SM90_TMA_STOREES1A_S1X_S1X_EEEvvEEEEvNT_6ParamsE --------------------------
	.section	.nv.constant0._ZN7cutlass13device_kernelINS_4gemm6kernel13GemmUniversalIN4cute5tupleIJiiiiEEENS1_10collective13CollectiveMmaINS1_35MainloopSm100TmaUmmaWarpSpecializedILi5ELi2ELi4ENS5_IJNS4_1CILi1EEENSA_ILi2EEESB_EEEEENS5_IJNSA_ILi128EEESF_NSA_ILi32EEEEEENS_6half_tENS5_IJlSB_lEEESI_SJ_NS4_8TiledMMAINS4_8MMA_AtomIJNS4_20SM100_MMA_F16BF16_SSISI_SI_fLi128ELi128ELNS4_4UMMA5MajorE0ELSO_0ELNSN_7ScaleInE0ELSP_0EEEEEENS4_6LayoutINS5_IJSB_SB_SB_EEENS5_IJNSA_ILi0EEESU_SU_EEEEENS5_IJNS4_10UnderscoreESX_SX_EEEEENS4_23SM90_TMA_LOAD_MULTICASTENS4_14ComposedLayoutINS4_7SwizzleILi2ELi4ELi3EEENS4_18smem_ptr_flag_bitsILi16EEENSS_INS5_IJNSA_ILi8EEESG_EEENS5_IJSG_SB_EEEEEEEvNS4_8identityENS4_13SM90_TMA_LOADES1A_vS1B_EENS_8epilogue10collective18CollectiveEpilogueINS1E_23Sm100TmaWarpSpecializedILi4ELi2ELi32ELb1ELb0EEEJSH_NS5_IJNSS_ISF_SB_EENSS_ISG_SB_EEEEESI_SJ_SI_SJ_NS1E_6fusion15FusionCallbacksIS1I_NS1M_17LinearCombinationISI_fSI_fLNS_15FloatRoundStyleE2EEESH_S1L_JEEENS4_5SM1004TMEM4LOAD26SM100_TMEM_LOAD_32dp32b32xES1C_S1A_NS4_39AutoVectorizingCopyWithAssumedAlignmentILi128EEENS4_14SM90_TMA_STOREES1A_S1X_S1X_EEEvvEEEEvNT_6ParamsE,"a",@progbits
	.sectionflags	@""
	.align	4
.nv.constant0._ZN7cutlass13device_kernelINS_4gemm6kernel13GemmUniversalIN4cute5tupleIJiiiiEEENS1_10collective13CollectiveMmaINS1_35MainloopSm100TmaUmmaWarpSpecializedILi5ELi2ELi4ENS5_IJNS4_1CILi1EEENSA_ILi2EEESB_EEEEENS5_IJNSA_ILi128EEESF_NSA_ILi32EEEEEENS_6half_tENS5_IJlSB_lEEESI_SJ_NS4_8TiledMMAINS4_8MMA_AtomIJNS4_20SM100_MMA_F16BF16_SSISI_SI_fLi128ELi128ELNS4_4UMMA5MajorE0ELSO_0ELNSN_7ScaleInE0ELSP_0EEEEEENS4_6LayoutINS5_IJSB_SB_SB_EEENS5_IJNSA_ILi0EEESU_SU_EEEEENS5_IJNS4_10UnderscoreESX_SX_EEEEENS4_23SM90_TMA_LOAD_MULTICASTENS4_14ComposedLayoutINS4_7SwizzleILi2ELi4ELi3EEENS4_18smem_ptr_flag_bitsILi16EEENSS_INS5_IJNSA_ILi8EEESG_EEENS5_IJSG_SB_EEEEEEEvNS4_8identityENS4_13SM90_TMA_LOADES1A_vS1B_EENS_8epilogue10collective18CollectiveEpilogueINS1E_23Sm100TmaWarpSpecializedILi4ELi2ELi32ELb1ELb0EEEJSH_NS5_IJNSS_ISF_SB_EENSS_ISG_SB_EEEEESI_SJ_SI_SJ_NS1E_6fusion15FusionCallbacksIS1I_NS1M_17LinearCombinationISI_fSI_fLNS_15FloatRoundStyleE2EEESH_S1L_JEEENS4_5SM1004TMEM4LOAD26SM100_TMEM_LOAD_32dp32b32xES1C_S1A_NS4_39AutoVectorizingCopyWithAssumedAlignmentILi128EEENS4_14SM90_TMA_STOREES1A_S1X_S1X_EEEvvEEEEvNT_6ParamsE:
	.zero		2944


//--------------------- SYMBOLS --------------------------

	.type		.nv.reservedSmem.offset0,@object
	.size		.nv.reservedSmem.offset0,0x4
	.type		.nv.reservedSmem.cap,@object
	.size		.nv.reservedSmem.cap,0x4
	.type		__assertfail,@function
